	.target	sm_90a

	.elftype	@"ET_EXEC"


//--------------------- .note.nv.tkinfo           --------------------------
	.section	.note.nv.tkinfo,"",@"SHT_NOTE"
	.sectionflags	@"SHF_NOTE_NV_TKINFO"
	.tkinfo
        /*0018*/ 	.word	0x00000002
        /*0030*/ 	.string	""
        /*0030*/ 	.string	"ptxas"
        /*0030*/ 	.string	"Cuda compilation tools, release 13.0, V13.0.88"
        /*0030*/ 	.string	"Build cuda_13.0.r13.0/compiler.36424714_0"
        /*0030*/ 	.string	"-arch sm_90a -m 64 "



//--------------------- .note.nv.cuinfo           --------------------------
	.section	.note.nv.cuinfo,"",@"SHT_NOTE"
	.sectionflags	@"SHF_NOTE_NV_CUINFO"
        /*0018*/ 	.short	0x0002
        /*001a*/ 	.short	0x005a
        /*001c*/ 	.short	0x0082
	.zero		2


//--------------------- .nv.info                  --------------------------
	.section	.nv.info,"",@"SHT_CUDA_INFO"
	.align	4


	//----- nvinfo : EIATTR_REGCOUNT
	.align		4
        /*0000*/ 	.byte	0x04, 0x2f
        /*0002*/ 	.short	(.L_15 - .L_14)
	.align		4
.L_14:
        /*0004*/ 	.word	index@(_ZN7cutlass13device_kernelINS_4gemm6kernel13GemmUniversalIN4cute5tupleIJiiiiEEENS1_10collective13CollectiveMmaINS1_34MainloopSm90TmaGmmaWarpSpecializedILi3ENS5_IJNS4_1CILi1EEESB_SB_EEENS1_35KernelTmaWarpSpecializedCooperativeEEENS5_IJNSA_ILi384EEENSA_ILi80EEENSA_ILi64EEEEEENS_6half_tENS5_IJlSB_lEEESJ_SK_NS4_8TiledMMAINS4_8MMA_AtomIJNS4_4SM904GMMA25MMA_64x16x16_F32F16F16_SSILNSO_5MajorE0ELSQ_0ELNSO_7ScaleInE1ELSR_1EEEEEENS4_6LayoutINS5_IJNSA_ILi2EEESB_SB_EEENS5_IJSB_NSA_ILi0EEESX_EEEEENS5_IJNS4_10UnderscoreES10_S10_EEEEENS4_13SM90_TMA_LOADENS4_14ComposedLayoutINS4_7SwizzleILi3ELi4ELi3EEENS4_18smem_ptr_flag_bitsILi16EEENSU_INS5_IJNSA_ILi8EEESH_EEENS5_IJSH_SB_EEEEEEEvNS4_8identityES13_S1D_vS1E_EENS_8epilogue10collective6detail29Sm90TmaWarpSpecializedAdapterINS1H_15DefaultEpilogueISJ_SK_SK_NS1G_6thread17LinearCombinationISJ_Li1EffLNS1L_9ScaleType4KindE0ELNS_15FloatRoundStyleE2ESJ_EENS1_15EpilogueDefaultEEEEEvvEEEEvNT_6ParamsE)
        /*0008*/ 	.word	0x000000a8


	//----- nvinfo : EIATTR_FRAME_SIZE
	.align		4
.L_15:
        /*000c*/ 	.byte	0x04, 0x11
        /*000e*/ 	.short	(.L_17 - .L_16)
	.align		4
.L_16:
        /*0010*/ 	.word	index@(_ZN7cutlass13device_kernelINS_4gemm6kernel13GemmUniversalIN4cute5tupleIJiiiiEEENS1_10collective13CollectiveMmaINS1_34MainloopSm90TmaGmmaWarpSpecializedILi3ENS5_IJNS4_1CILi1EEESB_SB_EEENS1_35KernelTmaWarpSpecializedCooperativeEEENS5_IJNSA_ILi384EEENSA_ILi80EEENSA_ILi64EEEEEENS_6half_tENS5_IJlSB_lEEESJ_SK_NS4_8TiledMMAINS4_8MMA_AtomIJNS4_4SM904GMMA25MMA_64x16x16_F32F16F16_SSILNSO_5MajorE0ELSQ_0ELNSO_7ScaleInE1ELSR_1EEEEEENS4_6LayoutINS5_IJNSA_ILi2EEESB_SB_EEENS5_IJSB_NSA_ILi0EEESX_EEEEENS5_IJNS4_10UnderscoreES10_S10_EEEEENS4_13SM90_TMA_LOADENS4_14ComposedLayoutINS4_7SwizzleILi3ELi4ELi3EEENS4_18smem_ptr_flag_bitsILi16EEENSU_INS5_IJNSA_ILi8EEESH_EEENS5_IJSH_SB_EEEEEEEvNS4_8identityES13_S1D_vS1E_EENS_8epilogue10collective6detail29Sm90TmaWarpSpecializedAdapterINS1H_15DefaultEpilogueISJ_SK_SK_NS1G_6thread17LinearCombinationISJ_Li1EffLNS1L_9ScaleType4KindE0ELNS_15FloatRoundStyleE2ESJ_EENS1_15EpilogueDefaultEEEEEvvEEEEvNT_6ParamsE)
        /*0014*/ 	.word	0x00000000


	//----- nvinfo : EIATTR_MIN_STACK_SIZE
	.align		4
.L_17:
        /*0018*/ 	.byte	0x04, 0x12
        /*001a*/ 	.short	(.L_19 - .L_18)
	.align		4
.L_18:
        /*001c*/ 	.word	index@(_ZN7cutlass13device_kernelINS_4gemm6kernel13GemmUniversalIN4cute5tupleIJiiiiEEENS1_10collective13CollectiveMmaINS1_34MainloopSm90TmaGmmaWarpSpecializedILi3ENS5_IJNS4_1CILi1EEESB_SB_EEENS1_35KernelTmaWarpSpecializedCooperativeEEENS5_IJNSA_ILi384EEENSA_ILi80EEENSA_ILi64EEEEEENS_6half_tENS5_IJlSB_lEEESJ_SK_NS4_8TiledMMAINS4_8MMA_AtomIJNS4_4SM904GMMA25MMA_64x16x16_F32F16F16_SSILNSO_5MajorE0ELSQ_0ELNSO_7ScaleInE1ELSR_1EEEEEENS4_6LayoutINS5_IJNSA_ILi2EEESB_SB_EEENS5_IJSB_NSA_ILi0EEESX_EEEEENS5_IJNS4_10UnderscoreES10_S10_EEEEENS4_13SM90_TMA_LOADENS4_14ComposedLayoutINS4_7SwizzleILi3ELi4ELi3EEENS4_18smem_ptr_flag_bitsILi16EEENSU_INS5_IJNSA_ILi8EEESH_EEENS5_IJSH_SB_EEEEEEEvNS4_8identityES13_S1D_vS1E_EENS_8epilogue10collective6detail29Sm90TmaWarpSpecializedAdapterINS1H_15DefaultEpilogueISJ_SK_SK_NS1G_6thread17LinearCombinationISJ_Li1EffLNS1L_9ScaleType4KindE0ELNS_15FloatRoundStyleE2ESJ_EENS1_15EpilogueDefaultEEEEEvvEEEEvNT_6ParamsE)
        /*0020*/ 	.word	0x00000000
.L_19:


//--------------------- .nv.compat                --------------------------
	.section	.nv.compat,"",@"SHT_CUDA_COMPAT_INFO"
	.align	4
        /*0000*/ 	.byte	0x02, 0x09, 0x01, 0x00, 0x02, 0x02, 0x04, 0x00, 0x02, 0x05, 0x05, 0x00, 0x03, 0x07, 0x01, 0x01
        /*0010*/ 	.byte	0x02, 0x03, 0x01, 0x00, 0x02, 0x06, 0x01, 0x00, 0x04, 0x0b, 0x08, 0x00, 0x00, 0x00, 0x00, 0x00
        /*0020*/ 	.byte	0x00, 0x00, 0x00, 0x00


//--------------------- .nv.info._ZN7cutlass13device_kernelINS_4gemm6kernel13GemmUniversalIN4cute5tupleIJiiiiEEENS1_10collective13CollectiveMmaINS1_34MainloopSm90TmaGmmaWarpSpecializedILi3ENS5_IJNS4_1CILi1EEESB_SB_EEENS1_35KernelTmaWarpSpecializedCooperativeEEENS5_IJNSA_ILi384EEENSA_ILi80EEENSA_ILi64EEEEEENS_6half_tENS5_IJlSB_lEEESJ_SK_NS4_8TiledMMAINS4_8MMA_AtomIJNS4_4SM904GMMA25MMA_64x16x16_F32F16F16_SSILNSO_5MajorE0ELSQ_0ELNSO_7ScaleInE1ELSR_1EEEEEENS4_6LayoutINS5_IJNSA_ILi2EEESB_SB_EEENS5_IJSB_NSA_ILi0EEESX_EEEEENS5_IJNS4_10UnderscoreES10_S10_EEEEENS4_13SM90_TMA_LOADENS4_14ComposedLayoutINS4_7SwizzleILi3ELi4ELi3EEENS4_18smem_ptr_flag_bitsILi16EEENSU_INS5_IJNSA_ILi8EEESH_EEENS5_IJSH_SB_EEEEEEEvNS4_8identityES13_S1D_vS1E_EENS_8epilogue10collective6detail29Sm90TmaWarpSpecializedAdapterINS1H_15DefaultEpilogueISJ_SK_SK_NS1G_6thread17LinearCombinationISJ_Li1EffLNS1L_9ScaleType4KindE0ELNS_15FloatRoundStyleE2ESJ_EENS1_15EpilogueDefaultEEEEEvvEEEEvNT_6ParamsE --------------------------
	.section	.nv.info._ZN7cutlass13device_kernelINS_4gemm6kernel13GemmUniversalIN4cute5tupleIJiiiiEEENS1_10collective13CollectiveMmaINS1_34MainloopSm90TmaGmmaWarpSpecializedILi3ENS5_IJNS4_1CILi1EEESB_SB_EEENS1_35KernelTmaWarpSpecializedCooperativeEEENS5_IJNSA_ILi384EEENSA_ILi80EEENSA_ILi64EEEEEENS_6half_tENS5_IJlSB_lEEESJ_SK_NS4_8TiledMMAINS4_8MMA_AtomIJNS4_4SM904GMMA25MMA_64x16x16_F32F16F16_SSILNSO_5MajorE0ELSQ_0ELNSO_7ScaleInE1ELSR_1EEEEEENS4_6LayoutINS5_IJNSA_ILi2EEESB_SB_EEENS5_IJSB_NSA_ILi0EEESX_EEEEENS5_IJNS4_10UnderscoreES10_S10_EEEEENS4_13SM90_TMA_LOADENS4_14ComposedLayoutINS4_7SwizzleILi3ELi4ELi3EEENS4_18smem_ptr_flag_bitsILi16EEENSU_INS5_IJNSA_ILi8EEESH_EEENS5_IJSH_SB_EEEEEEEvNS4_8identityES13_S1D_vS1E_EENS_8epilogue10collective6detail29Sm90TmaWarpSpecializedAdapterINS1H_15DefaultEpilogueISJ_SK_SK_NS1G_6thread17LinearCombinationISJ_Li1EffLNS1L_9ScaleType4KindE0ELNS_15FloatRoundStyleE2ESJ_EENS1_15EpilogueDefaultEEEEEvvEEEEvNT_6ParamsE,"",@"SHT_CUDA_INFO"
	.sectionflags	@""
	.align	4


	//----- nvinfo : EIATTR_CUDA_API_VERSION
	.align		4
        /*0000*/ 	.byte	0x04, 0x37
        /*0002*/ 	.short	(.L_21 - .L_20)
.L_20:
        /*0004*/ 	.word	0x00000082


	//----- nvinfo : EIATTR_KPARAM_INFO
	.align		4
.L_21:
        /*0008*/ 	.byte	0x04, 0x17
        /*000a*/ 	.short	(.L_23 - .L_22)
.L_22:
        /*000c*/ 	.word	0x00000000
        /*0010*/ 	.short	0x0000
        /*0012*/ 	.short	0x0070
        /*0014*/ 	.byte	0x00, 0xf0, 0x01, 0x10


	//----- nvinfo : EIATTR_SPARSE_MMA_MASK
	.align		4
.L_23:
        /*0018*/ 	.byte	0x03, 0x50
        /*001a*/ 	.short	0x0000


	//----- nvinfo : EIATTR_MAXREG_COUNT
	.align		4
        /*001c*/ 	.byte	0x03, 0x1b
        /*001e*/ 	.short	0x00a8


	//----- nvinfo : EIATTR_NUM_BARRIERS
	.align		4
        /*0020*/ 	.byte	0x02, 0x4c
        /*0022*/ 	.byte	0x01
	.zero		1


	//----- nvinfo : EIATTR_EXTERNS
	.align		4
        /*0024*/ 	.byte	0x04, 0x0f
        /*0026*/ 	.short	(.L_25 - .L_24)


	//   ....[0]....
	.align		4
.L_24:
        /*0028*/ 	.word	index@(__assertfail)


	//----- nvinfo : EIATTR_MERCURY_ISA_VERSION
	.align		4
.L_25:
        /*002c*/ 	.byte	0x03, 0x5f
        /*002e*/ 	.short	0x0101


	//----- nvinfo : EIATTR_INT_WARP_WIDE_INSTR_OFFSETS
	.align		4
        /*0030*/ 	.byte	0x04, 0x31
        /*0032*/ 	.short	(.L_27 - .L_26)


	//   ....[0]....
.L_26:
        /*0034*/ 	.word	0x00000390


	//   ....[1]....
        /*0038*/ 	.word	0x000003c0


	//   ....[2]....
        /*003c*/ 	.word	0x000004a0


	//----- nvinfo : EIATTR_COOP_GROUP_MASK_REGIDS
	.align		4
.L_27:
        /*0040*/ 	.byte	0x04, 0x29
        /*0042*/ 	.short	(.L_29 - .L_28)


	//   ....[0]....
.L_28:
        /*0044*/ 	.word	0xffffffff


	//   ....[1]....
        /*0048*/ 	.word	0xffffffff


	//   ....[2]....
        /*004c*/ 	.word	0xffffffff


	//   ....[3]....
        /*0050*/ 	.word	0xffffffff


	//   ....[4]....
        /*0054*/ 	.word	0xffffffff


	//----- nvinfo : EIATTR_COOP_GROUP_INSTR_OFFSETS
	.align		4
.L_29:
        /*0058*/ 	.byte	0x04, 0x28
        /*005a*/ 	.short	(.L_31 - .L_30)


	//   ....[0]....
.L_30:
        /*005c*/ 	.word	0x00000060


	//   ....[1]....
        /*0060*/ 	.word	0x00000070


	//   ....[2]....
        /*0064*/ 	.word	0x00000130


	//   ....[3]....
        /*0068*/ 	.word	0x000002a0


	//   ....[4]....
        /*006c*/ 	.word	0x00000f50


	//----- nvinfo : EIATTR_REG_RECONFIG
	.align		4
.L_31:
        /*0070*/ 	.byte	0x01, 0x54
	.zero		2


	//----- nvinfo : EIATTR_SYSCALL_OFFSETS
	.align		4
        /*0074*/ 	.byte	0x04, 0x46
        /*0076*/ 	.short	(.L_33 - .L_32)


	//   ....[0]....
.L_32:
        /*0078*/ 	.word	0x00001110


	//----- nvinfo : EIATTR_MBARRIER_INSTR_OFFSETS
	.align		4
.L_33:
        /*007c*/ 	.byte	0x04, 0x39
        /*007e*/ 	.short	(.L_35 - .L_34)


	//   ....[0]....
.L_34:
        /*0080*/ 	.word	0x00000230
        /*0084*/ 	.word	0x000000ff
        /*0088*/ 	.word	0x00000000
        /*008c*/ 	.short	0x0100
        /*008e*/ 	.byte	0x08
	.zero		1


	//   ....[1]....
        /*0090*/ 	.word	0x00000240
        /*0094*/ 	.word	0x000000ff
        /*0098*/ 	.word	0x00000018
        /*009c*/ 	.short	0x0100
        /*009e*/ 	.byte	0x08
	.zero		1


	//   ....[2]....
        /*00a0*/ 	.word	0x00000250
        /*00a4*/ 	.word	0x000000ff
        /*00a8*/ 	.word	0x00000008
        /*00ac*/ 	.short	0x0100
        /*00ae*/ 	.byte	0x08
	.zero		1


	//   ....[3]....
        /*00b0*/ 	.word	0x00000260
        /*00b4*/ 	.word	0x000000ff
        /*00b8*/ 	.word	0x00000020
        /*00bc*/ 	.short	0x0100
        /*00be*/ 	.byte	0x08
	.zero		1


	//   ....[4]....
        /*00c0*/ 	.word	0x00000270
        /*00c4*/ 	.word	0x000000ff
        /*00c8*/ 	.word	0x00000010
        /*00cc*/ 	.short	0x0100
        /*00ce*/ 	.byte	0x08
	.zero		1


	//   ....[5]....
        /*00d0*/ 	.word	0x00000280
        /*00d4*/ 	.word	0x000000ff
        /*00d8*/ 	.word	0x00000028
        /*00dc*/ 	.short	0x0100
        /*00de*/ 	.byte	0x08
	.zero		1


	//   ....[6]....
        /*00e0*/ 	.word	0x00000510
        /*00e4*/ 	.word	0x000000ff
        /*00e8*/ 	.word	0x00000040
        /*00ec*/ 	.short	0x0100
        /*00ee*/ 	.byte	0x06
	.zero		1


	//   ....[7]....
        /*00f0*/ 	.word	0x00000570
        /*00f4*/ 	.word	0x000000ff
        /*00f8*/ 	.word	0x00000048
        /*00fc*/ 	.short	0x0100
        /*00fe*/ 	.byte	0x06
	.zero		1


	//   ....[8]....
        /*0100*/ 	.word	0x00001190
        /*0104*/ 	.word	0x00000003
        /*0108*/ 	.word	0x00000000
        /*010c*/ 	.short	0x010a
        /*010e*/ 	.byte	0x3f
	.zero		1


	//   ....[9]....
        /*0110*/ 	.word	0x000011d0
        /*0114*/ 	.word	0x00000003
        /*0118*/ 	.word	0x00000000
        /*011c*/ 	.short	0x010a
        /*011e*/ 	.byte	0x3f
	.zero		1


	//   ....[10]....
        /*0120*/ 	.word	0x00002990
        /*0124*/ 	.word	0x000000ff
        /*0128*/ 	.word	0x00000000
        /*012c*/ 	.short	0x010a
        /*012e*/ 	.byte	0x08
	.zero		1


	//   ....[11]....
        /*0130*/ 	.word	0x000029d0
        /*0134*/ 	.word	0x000000ff
        /*0138*/ 	.word	0x00000000
        /*013c*/ 	.short	0x010a
        /*013e*/ 	.byte	0x08
	.zero		1


	//   ....[12]....
        /*0140*/ 	.word	0x00004090
        /*0144*/ 	.word	0x000000ff
        /*0148*/ 	.word	0x00000000
        /*014c*/ 	.short	0x0101
        /*014e*/ 	.byte	0x08
	.zero		1


	//   ....[13]....
        /*0150*/ 	.word	0x00004240
        /*0154*/ 	.word	0x00000000
        /*0158*/ 	.word	0x00000000
        /*015c*/ 	.short	0x0101
        /*015e*/ 	.byte	0x3f
	.zero		1


	//   ....[14]....
        /*0160*/ 	.word	0x0000d1b0
        /*0164*/ 	.word	0x0000000e
        /*0168*/ 	.word	0x00000018
        /*016c*/ 	.short	0x010a
        /*016e*/ 	.byte	0x3f
	.zero		1


	//   ....[15]....
        /*0170*/ 	.word	0x0000d530
        /*0174*/ 	.word	0x00000006
        /*0178*/ 	.word	0x00000048
        /*017c*/ 	.short	0x0101
        /*017e*/ 	.byte	0x3f
	.zero		1


	//   ....[16]....
        /*0180*/ 	.word	0x0000dc60
        /*0184*/ 	.word	0x00000007
        /*0188*/ 	.word	0x00000000
        /*018c*/ 	.short	0x010a
        /*018e*/ 	.byte	0x3f
	.zero		1


	//   ....[17]....
        /*0190*/ 	.word	0x0000dce0
        /*0194*/ 	.word	0x00000009
        /*0198*/ 	.word	0x00000000
        /*019c*/ 	.short	0x010a
        /*019e*/ 	.byte	0x3f
	.zero		1


	//   ....[18]....
        /*01a0*/ 	.word	0x0000dd70
        /*01a4*/ 	.word	0x00000003
        /*01a8*/ 	.word	0x00000000
        /*01ac*/ 	.short	0x010a
        /*01ae*/ 	.byte	0x3f
	.zero		1


	//   ....[19]....
        /*01b0*/ 	.word	0x0000ddd0
        /*01b4*/ 	.word	0x00000003
        /*01b8*/ 	.word	0x00000000
        /*01bc*/ 	.short	0x010a
        /*01be*/ 	.byte	0x3f
	.zero		1


	//   ....[20]....
        /*01c0*/ 	.word	0x0000de30
        /*01c4*/ 	.word	0x00000005
        /*01c8*/ 	.word	0x00000000
        /*01cc*/ 	.short	0x010a
        /*01ce*/ 	.byte	0x3f
	.zero		1


	//   ....[21]....
        /*01d0*/ 	.word	0x0000df00
        /*01d4*/ 	.word	0x0000000e
        /*01d8*/ 	.word	0x00000018
        /*01dc*/ 	.short	0x010a
        /*01de*/ 	.byte	0x3f
	.zero		1


	//   ....[22]....
        /*01e0*/ 	.word	0x0000dfd0
        /*01e4*/ 	.word	0x00000007
        /*01e8*/ 	.word	0x00000000
        /*01ec*/ 	.short	0x010a
        /*01ee*/ 	.byte	0x3f
	.zero		1


	//   ....[23]....
        /*01f0*/ 	.word	0x0000e020
        /*01f4*/ 	.word	0x00000009
        /*01f8*/ 	.word	0x00000000
        /*01fc*/ 	.short	0x010a
        /*01fe*/ 	.byte	0x3f
	.zero		1


	//----- nvinfo : EIATTR_NUM_MBARRIERS
	.align		4
.L_35:
        /*0200*/ 	.byte	0x03, 0x38
        /*0202*/ 	.short	0x0008


	//----- nvinfo : EIATTR_EXIT_INSTR_OFFSETS
	.align		4
        /*0204*/ 	.byte	0x04, 0x1c
        /*0206*/ 	.short	(.L_37 - .L_36)


	//   ....[0]....
.L_36:
        /*0208*/ 	.word	0x000005c0


	//   ....[1]....
        /*020c*/ 	.word	0x00000e80


	//   ....[2]....
        /*0210*/ 	.word	0x0000c820


	//   ....[3]....
        /*0214*/ 	.word	0x0000ce50


	//   ....[4]....
        /*0218*/ 	.word	0x0000ddc0


	//----- nvinfo : EIATTR_MAX_THREADS
	.align		4
.L_37:
        /*021c*/ 	.byte	0x04, 0x05
        /*021e*/ 	.short	(.L_39 - .L_38)
.L_38:
        /*0220*/ 	.word	0x00000180
        /*0224*/ 	.word	0x00000001
        /*0228*/ 	.word	0x00000001


	//----- nvinfo : EIATTR_CRS_STACK_SIZE
	.align		4
.L_39:
        /*022c*/ 	.byte	0x04, 0x1e
        /*022e*/ 	.short	(.L_41 - .L_40)
.L_40:
        /*0230*/ 	.word	0x00000000


	//----- nvinfo : EIATTR_CBANK_PARAM_SIZE
	.align		4
.L_41:
        /*0234*/ 	.byte	0x03, 0x19
        /*0236*/ 	.short	0x0470


	//----- nvinfo : EIATTR_PARAM_CBANK
	.align		4
        /*0238*/ 	.byte	0x04, 0x0a
        /*023a*/ 	.short	(.L_43 - .L_42)
	.align		4
.L_42:
        /*023c*/ 	.word	index@(.nv.constant0._ZN7cutlass13device_kernelINS_4gemm6kernel13GemmUniversalIN4cute5tupleIJiiiiEEENS1_10collective13CollectiveMmaINS1_34MainloopSm90TmaGmmaWarpSpecializedILi3ENS5_IJNS4_1CILi1EEESB_SB_EEENS1_35KernelTmaWarpSpecializedCooperativeEEENS5_IJNSA_ILi384EEENSA_ILi80EEENSA_ILi64EEEEEENS_6half_tENS5_IJlSB_lEEESJ_SK_NS4_8TiledMMAINS4_8MMA_AtomIJNS4_4SM904GMMA25MMA_64x16x16_F32F16F16_SSILNSO_5MajorE0ELSQ_0ELNSO_7ScaleInE1ELSR_1EEEEEENS4_6LayoutINS5_IJNSA_ILi2EEESB_SB_EEENS5_IJSB_NSA_ILi0EEESX_EEEEENS5_IJNS4_10UnderscoreES10_S10_EEEEENS4_13SM90_TMA_LOADENS4_14ComposedLayoutINS4_7SwizzleILi3ELi4ELi3EEENS4_18smem_ptr_flag_bitsILi16EEENSU_INS5_IJNSA_ILi8EEESH_EEENS5_IJSH_SB_EEEEEEEvNS4_8identityES13_S1D_vS1E_EENS_8epilogue10collective6detail29Sm90TmaWarpSpecializedAdapterINS1H_15DefaultEpilogueISJ_SK_SK_NS1G_6thread17LinearCombinationISJ_Li1EffLNS1L_9ScaleType4KindE0ELNS_15FloatRoundStyleE2ESJ_EENS1_15EpilogueDefaultEEEEEvvEEEEvNT_6ParamsE)
        /*0240*/ 	.short	0x0210
        /*0242*/ 	.short	0x0470


	//----- nvinfo : EIATTR_SW_WAR
	.align		4
.L_43:
        /*0244*/ 	.byte	0x04, 0x36
        /*0246*/ 	.short	(.L_45 - .L_44)
.L_44:
        /*0248*/ 	.word	0x00000008
.L_45:


//--------------------- .nv.callgraph             --------------------------
	.section	.nv.callgraph,"",@"SHT_CUDA_CALLGRAPH"
	.align	4
	.sectionentsize	8
	.align		4
        /*0000*/ 	.word	0x00000000
	.align		4
        /*0004*/ 	.word	0xffffffff
	.align		4
        /*0008*/ 	.word	index@(_ZN7cutlass13device_kernelINS_4gemm6kernel13GemmUniversalIN4cute5tupleIJiiiiEEENS1_10collective13CollectiveMmaINS1_34MainloopSm90TmaGmmaWarpSpecializedILi3ENS5_IJNS4_1CILi1EEESB_SB_EEENS1_35KernelTmaWarpSpecializedCooperativeEEENS5_IJNSA_ILi384EEENSA_ILi80EEENSA_ILi64EEEEEENS_6half_tENS5_IJlSB_lEEESJ_SK_NS4_8TiledMMAINS4_8MMA_AtomIJNS4_4SM904GMMA25MMA_64x16x16_F32F16F16_SSILNSO_5MajorE0ELSQ_0ELNSO_7ScaleInE1ELSR_1EEEEEENS4_6LayoutINS5_IJNSA_ILi2EEESB_SB_EEENS5_IJSB_NSA_ILi0EEESX_EEEEENS5_IJNS4_10UnderscoreES10_S10_EEEEENS4_13SM90_TMA_LOADENS4_14ComposedLayoutINS4_7SwizzleILi3ELi4ELi3EEENS4_18smem_ptr_flag_bitsILi16EEENSU_INS5_IJNSA_ILi8EEESH_EEENS5_IJSH_SB_EEEEEEEvNS4_8identityES13_S1D_vS1E_EENS_8epilogue10collective6detail29Sm90TmaWarpSpecializedAdapterINS1H_15DefaultEpilogueISJ_SK_SK_NS1G_6thread17LinearCombinationISJ_Li1EffLNS1L_9ScaleType4KindE0ELNS_15FloatRoundStyleE2ESJ_EENS1_15EpilogueDefaultEEEEEvvEEEEvNT_6ParamsE)
	.align		4
        /*000c*/ 	.word	index@(__assertfail)
	.align		4
        /*0010*/ 	.word	0x00000000
	.align		4
        /*0014*/ 	.word	0xfffffffe
	.align		4
        /*0018*/ 	.word	0x00000000
	.align		4
        /*001c*/ 	.word	0xfffffffd
	.align		4
        /*0020*/ 	.word	0x00000000
	.align		4
        /*0024*/ 	.word	0xfffffffc


//--------------------- .nv.constant4             --------------------------
	.section	.nv.constant4,"a",@progbits
	.align	8
	.align		8
.nv.constant4:
        /*0000*/ 	.dword	__assertfail
	.align		8
        /*0008*/ 	.dword	__unnamed_1
	.align		8
        /*0010*/ 	.dword	_ZN39_INTERNAL_6c63bd46_4_k_cu_cd4cca91_32674cuda3std3__45__cpo5beginE
	.align		8
        /*0018*/ 	.dword	_ZN39_INTERNAL_6c63bd46_4_k_cu_cd4cca91_32674cuda3std3__45__cpo3endE
	.align		8
        /*0020*/ 	.dword	_ZN39_INTERNAL_6c63bd46_4_k_cu_cd4cca91_32674cuda3std3__45__cpo6cbeginE
	.align		8
        /*0028*/ 	.dword	_ZN39_INTERNAL_6c63bd46_4_k_cu_cd4cca91_32674cuda3std3__45__cpo4cendE
	.align		8
        /*0030*/ 	.dword	_ZN39_INTERNAL_6c63bd46_4_k_cu_cd4cca91_32674cuda3std3__441_GLOBAL__N__6c63bd46_4_k_cu_cd4cca91_32676ignoreE
	.align		8
        /*0038*/ 	.dword	_ZN39_INTERNAL_6c63bd46_4_k_cu_cd4cca91_32674cuda3std3__419piecewise_constructE
	.align		8
        /*0040*/ 	.dword	_ZN39_INTERNAL_6c63bd46_4_k_cu_cd4cca91_32674cuda3std3__48in_placeE
	.align		8
        /*0048*/ 	.dword	_ZN39_INTERNAL_6c63bd46_4_k_cu_cd4cca91_32674cuda3std6ranges3__45__cpo4swapE
	.align		8
        /*0050*/ 	.dword	_ZN39_INTERNAL_6c63bd46_4_k_cu_cd4cca91_32674cuda3std6ranges3__45__cpo9iter_moveE
	.align		8
        /*0058*/ 	.dword	_ZN39_INTERNAL_6c63bd46_4_k_cu_cd4cca91_32674cute7productE
	.align		8
        /*0060*/ 	.dword	_ZN39_INTERNAL_6c63bd46_4_k_cu_cd4cca91_32674cute1_E
	.align		8
        /*0068*/ 	.dword	$str$22
	.align		8
        /*0070*/ 	.dword	$str$23


//--------------------- .text._ZN7cutlass13device_kernelINS_4gemm6kernel13GemmUniversalIN4cute5tupleIJiiiiEEENS1_10collective13CollectiveMmaINS1_34MainloopSm90TmaGmmaWarpSpecializedILi3ENS5_IJNS4_1CILi1EEESB_SB_EEENS1_35KernelTmaWarpSpecializedCooperativeEEENS5_IJNSA_ILi384EEENSA_ILi80EEENSA_ILi64EEEEEENS_6half_tENS5_IJlSB_lEEESJ_SK_NS4_8TiledMMAINS4_8MMA_AtomIJNS4_4SM904GMMA25MMA_64x16x16_F32F16F16_SSILNSO_5MajorE0ELSQ_0ELNSO_7ScaleInE1ELSR_1EEEEEENS4_6LayoutINS5_IJNSA_ILi2EEESB_SB_EEENS5_IJSB_NSA_ILi0EEESX_EEEEENS5_IJNS4_10UnderscoreES10_S10_EEEEENS4_13SM90_TMA_LOADENS4_14ComposedLayoutINS4_7SwizzleILi3ELi4ELi3EEENS4_18smem_ptr_flag_bitsILi16EEENSU_INS5_IJNSA_ILi8EEESH_EEENS5_IJSH_SB_EEEEEEEvNS4_8identityES13_S1D_vS1E_EENS_8epilogue10collective6detail29Sm90TmaWarpSpecializedAdapterINS1H_15DefaultEpilogueISJ_SK_SK_NS1G_6thread17LinearCombinationISJ_Li1EffLNS1L_9ScaleType4KindE0ELNS_15FloatRoundStyleE2ESJ_EENS1_15EpilogueDefaultEEEEEvvEEEEvNT_6ParamsE --------------------------
	.section	.text._ZN7cutlass13device_kernelINS_4gemm6kernel13GemmUniversalIN4cute5tupleIJiiiiEEENS1_10collective13CollectiveMmaINS1_34MainloopSm90TmaGmmaWarpSpecializedILi3ENS5_IJNS4_1CILi1EEESB_SB_EEENS1_35KernelTmaWarpSpecializedCooperativeEEENS5_IJNSA_ILi384EEENSA_ILi80EEENSA_ILi64EEEEEENS_6half_tENS5_IJlSB_lEEESJ_SK_NS4_8TiledMMAINS4_8MMA_AtomIJNS4_4SM904GMMA25MMA_64x16x16_F32F16F16_SSILNSO_5MajorE0ELSQ_0ELNSO_7ScaleInE1ELSR_1EEEEEENS4_6LayoutINS5_IJNSA_ILi2EEESB_SB_EEENS5_IJSB_NSA_ILi0EEESX_EEEEENS5_IJNS4_10UnderscoreES10_S10_EEEEENS4_13SM90_TMA_LOADENS4_14ComposedLayoutINS4_7SwizzleILi3ELi4ELi3EEENS4_18smem_ptr_flag_bitsILi16EEENSU_INS5_IJNSA_ILi8EEESH_EEENS5_IJSH_SB_EEEEEEEvNS4_8identityES13_S1D_vS1E_EENS_8epilogue10collective6detail29Sm90TmaWarpSpecializedAdapterINS1H_15DefaultEpilogueISJ_SK_SK_NS1G_6thread17LinearCombinationISJ_Li1EffLNS1L_9ScaleType4KindE0ELNS_15FloatRoundStyleE2ESJ_EENS1_15EpilogueDefaultEEEEEvvEEEEvNT_6ParamsE,"ax",@progbits
	.align	128
.text._ZN7cutlass13device_kernelINS_4gemm6kernel13GemmUniversalIN4cute5tupleIJiiiiEEENS1_10collective13CollectiveMmaINS1_34MainloopSm90TmaGmmaWarpSpecializedILi3ENS5_IJNS4_1CILi1EEESB_SB_EEENS1_35KernelTmaWarpSpecializedCooperativeEEENS5_IJNSA_ILi384EEENSA_ILi80EEENSA_ILi64EEEEEENS_6half_tENS5_IJlSB_lEEESJ_SK_NS4_8TiledMMAINS4_8MMA_AtomIJNS4_4SM904GMMA25MMA_64x16x16_F32F16F16_SSILNSO_5MajorE0ELSQ_0ELNSO_7ScaleInE1ELSR_1EEEEEENS4_6LayoutINS5_IJNSA_ILi2EEESB_SB_EEENS5_IJSB_NSA_ILi0EEESX_EEEEENS5_IJNS4_10UnderscoreES10_S10_EEEEENS4_13SM90_TMA_LOADENS4_14ComposedLayoutINS4_7SwizzleILi3ELi4ELi3EEENS4_18smem_ptr_flag_bitsILi16EEENSU_INS5_IJNSA_ILi8EEESH_EEENS5_IJSH_SB_EEEEEEEvNS4_8identityES13_S1D_vS1E_EENS_8epilogue10collective6detail29Sm90TmaWarpSpecializedAdapterINS1H_15DefaultEpilogueISJ_SK_SK_NS1G_6thread17LinearCombinationISJ_Li1EffLNS1L_9ScaleType4KindE0ELNS_15FloatRoundStyleE2ESJ_EENS1_15EpilogueDefaultEEEEEvvEEEEvNT_6ParamsE:
        .type           _ZN7cutlass13device_kernelINS_4gemm6kernel13GemmUniversalIN4cute5tupleIJiiiiEEENS1_10collective13CollectiveMmaINS1_34MainloopSm90TmaGmmaWarpSpecializedILi3ENS5_IJNS4_1CILi1EEESB_SB_EEENS1_35KernelTmaWarpSpecializedCooperativeEEENS5_IJNSA_ILi384EEENSA_ILi80EEENSA_ILi64EEEEEENS_6half_tENS5_IJlSB_lEEESJ_SK_NS4_8TiledMMAINS4_8MMA_AtomIJNS4_4SM904GMMA25MMA_64x16x16_F32F16F16_SSILNSO_5MajorE0ELSQ_0ELNSO_7ScaleInE1ELSR_1EEEEEENS4_6LayoutINS5_IJNSA_ILi2EEESB_SB_EEENS5_IJSB_NSA_ILi0EEESX_EEEEENS5_IJNS4_10UnderscoreES10_S10_EEEEENS4_13SM90_TMA_LOADENS4_14ComposedLayoutINS4_7SwizzleILi3ELi4ELi3EEENS4_18smem_ptr_flag_bitsILi16EEENSU_INS5_IJNSA_ILi8EEESH_EEENS5_IJSH_SB_EEEEEEEvNS4_8identityES13_S1D_vS1E_EENS_8epilogue10collective6detail29Sm90TmaWarpSpecializedAdapterINS1H_15DefaultEpilogueISJ_SK_SK_NS1G_6thread17LinearCombinationISJ_Li1EffLNS1L_9ScaleType4KindE0ELNS_15FloatRoundStyleE2ESJ_EENS1_15EpilogueDefaultEEEEEvvEEEEvNT_6ParamsE,@function
        .size           _ZN7cutlass13device_kernelINS_4gemm6kernel13GemmUniversalIN4cute5tupleIJiiiiEEENS1_10collective13CollectiveMmaINS1_34MainloopSm90TmaGmmaWarpSpecializedILi3ENS5_IJNS4_1CILi1EEESB_SB_EEENS1_35KernelTmaWarpSpecializedCooperativeEEENS5_IJNSA_ILi384EEENSA_ILi80EEENSA_ILi64EEEEEENS_6half_tENS5_IJlSB_lEEESJ_SK_NS4_8TiledMMAINS4_8MMA_AtomIJNS4_4SM904GMMA25MMA_64x16x16_F32F16F16_SSILNSO_5MajorE0ELSQ_0ELNSO_7ScaleInE1ELSR_1EEEEEENS4_6LayoutINS5_IJNSA_ILi2EEESB_SB_EEENS5_IJSB_NSA_ILi0EEESX_EEEEENS5_IJNS4_10UnderscoreES10_S10_EEEEENS4_13SM90_TMA_LOADENS4_14ComposedLayoutINS4_7SwizzleILi3ELi4ELi3EEENS4_18smem_ptr_flag_bitsILi16EEENSU_INS5_IJNSA_ILi8EEESH_EEENS5_IJSH_SB_EEEEEEEvNS4_8identityES13_S1D_vS1E_EENS_8epilogue10collective6detail29Sm90TmaWarpSpecializedAdapterINS1H_15DefaultEpilogueISJ_SK_SK_NS1G_6thread17LinearCombinationISJ_Li1EffLNS1L_9ScaleType4KindE0ELNS_15FloatRoundStyleE2ESJ_EENS1_15EpilogueDefaultEEEEEvvEEEEvNT_6ParamsE,(.L_x_298 - _ZN7cutlass13device_kernelINS_4gemm6kernel13GemmUniversalIN4cute5tupleIJiiiiEEENS1_10collective13CollectiveMmaINS1_34MainloopSm90TmaGmmaWarpSpecializedILi3ENS5_IJNS4_1CILi1EEESB_SB_EEENS1_35KernelTmaWarpSpecializedCooperativeEEENS5_IJNSA_ILi384EEENSA_ILi80EEENSA_ILi64EEEEEENS_6half_tENS5_IJlSB_lEEESJ_SK_NS4_8TiledMMAINS4_8MMA_AtomIJNS4_4SM904GMMA25MMA_64x16x16_F32F16F16_SSILNSO_5MajorE0ELSQ_0ELNSO_7ScaleInE1ELSR_1EEEEEENS4_6LayoutINS5_IJNSA_ILi2EEESB_SB_EEENS5_IJSB_NSA_ILi0EEESX_EEEEENS5_IJNS4_10UnderscoreES10_S10_EEEEENS4_13SM90_TMA_LOADENS4_14ComposedLayoutINS4_7SwizzleILi3ELi4ELi3EEENS4_18smem_ptr_flag_bitsILi16EEENSU_INS5_IJNSA_ILi8EEESH_EEENS5_IJSH_SB_EEEEEEEvNS4_8identityES13_S1D_vS1E_EENS_8epilogue10collective6detail29Sm90TmaWarpSpecializedAdapterINS1H_15DefaultEpilogueISJ_SK_SK_NS1G_6thread17LinearCombinationISJ_Li1EffLNS1L_9ScaleType4KindE0ELNS_15FloatRoundStyleE2ESJ_EENS1_15EpilogueDefaultEEEEEvvEEEEvNT_6ParamsE)
        .other          _ZN7cutlass13device_kernelINS_4gemm6kernel13GemmUniversalIN4cute5tupleIJiiiiEEENS1_10collective13CollectiveMmaINS1_34MainloopSm90TmaGmmaWarpSpecializedILi3ENS5_IJNS4_1CILi1EEESB_SB_EEENS1_35KernelTmaWarpSpecializedCooperativeEEENS5_IJNSA_ILi384EEENSA_ILi80EEENSA_ILi64EEEEEENS_6half_tENS5_IJlSB_lEEESJ_SK_NS4_8TiledMMAINS4_8MMA_AtomIJNS4_4SM904GMMA25MMA_64x16x16_F32F16F16_SSILNSO_5MajorE0ELSQ_0ELNSO_7ScaleInE1ELSR_1EEEEEENS4_6LayoutINS5_IJNSA_ILi2EEESB_SB_EEENS5_IJSB_NSA_ILi0EEESX_EEEEENS5_IJNS4_10UnderscoreES10_S10_EEEEENS4_13SM90_TMA_LOADENS4_14ComposedLayoutINS4_7SwizzleILi3ELi4ELi3EEENS4_18smem_ptr_flag_bitsILi16EEENSU_INS5_IJNSA_ILi8EEESH_EEENS5_IJSH_SB_EEEEEEEvNS4_8identityES13_S1D_vS1E_EENS_8epilogue10collective6detail29Sm90TmaWarpSpecializedAdapterINS1H_15DefaultEpilogueISJ_SK_SK_NS1G_6thread17LinearCombinationISJ_Li1EffLNS1L_9ScaleType4KindE0ELNS_15FloatRoundStyleE2ESJ_EENS1_15EpilogueDefaultEEEEEvvEEEEvNT_6ParamsE,@"STO_CUDA_ENTRY STV_DEFAULT"
_ZN7cutlass13device_kernelINS_4gemm6kernel13GemmUniversalIN4cute5tupleIJiiiiEEENS1_10collective13CollectiveMmaINS1_34MainloopSm90TmaGmmaWarpSpecializedILi3ENS5_IJNS4_1CILi1EEESB_SB_EEENS1_35KernelTmaWarpSpecializedCooperativeEEENS5_IJNSA_ILi384EEENSA_ILi80EEENSA_ILi64EEEEEENS_6half_tENS5_IJlSB_lEEESJ_SK_NS4_8TiledMMAINS4_8MMA_AtomIJNS4_4SM904GMMA25MMA_64x16x16_F32F16F16_SSILNSO_5MajorE0ELSQ_0ELNSO_7ScaleInE1ELSR_1EEEEEENS4_6LayoutINS5_IJNSA_ILi2EEESB_SB_EEENS5_IJSB_NSA_ILi0EEESX_EEEEENS5_IJNS4_10UnderscoreES10_S10_EEEEENS4_13SM90_TMA_LOADENS4_14ComposedLayoutINS4_7SwizzleILi3ELi4ELi3EEENS4_18smem_ptr_flag_bitsILi16EEENSU_INS5_IJNSA_ILi8EEESH_EEENS5_IJSH_SB_EEEEEEEvNS4_8identityES13_S1D_vS1E_EENS_8epilogue10collective6detail29Sm90TmaWarpSpecializedAdapterINS1H_15DefaultEpilogueISJ_SK_SK_NS1G_6thread17LinearCombinationISJ_Li1EffLNS1L_9ScaleType4KindE0ELNS_15FloatRoundStyleE2ESJ_EENS1_15EpilogueDefaultEEEEEvvEEEEvNT_6ParamsE:
[----:B------:R-:W0:Y:S01]  /*0000*/  LDC R1, c[0x0][0x28] ;  /* 0x00000a00ff017b82 */ /* 0x000e220000000800 */
[----:B------:R-:W1:Y:S01]  /*0010*/  S2R R18, SR_TID.X ;  /* 0x0000000000127919 */ /* 0x000e620000002100 */
[----:B------:R-:W-:Y:S01]  /*0020*/  ELECT P0, URZ, PT ;  /* 0x00000000003f782f */ /* 0x000fe20003800000 */
[----:B------:R-:W-:Y:S01]  /*0030*/  BSSY B0, `(.L_x_0) ;  /* 0x000000f000007945 */ /* 0x000fe20003800000 */
[--C-:B-1----:R-:W-:Y:S02]  /*0040*/  SHF.R.U32.HI R0, RZ, 0x5, R18.reuse ;  /* 0x00000005ff007819 */ /* 0x102fe40000011612 */
[----:B------:R-:W-:-:S03]  /*0050*/  SHF.R.U32.HI R22, RZ, 0x7, R18 ;  /* 0x00000007ff167819 */ /* 0x000fc60000011612 */
[----:B------:R-:W1:Y:S04]  /*0060*/  SHFL.IDX PT, R5, R0, RZ, 0x1f ;  /* 0x00001fff00057589 */ /* 0x000e6800000e0000 */
[----:B------:R2:W3:Y:S01]  /*0070*/  SHFL.IDX PT, R8, R22, RZ, 0x1f ;  /* 0x00001fff16087589 */ /* 0x0004e200000e0000 */
[----:B-1----:R-:W-:-:S13]  /*0080*/  ISETP.NE.OR P0, PT, R5, RZ, !P0 ;  /* 0x000000ff0500720c */ /* 0x002fda0004705670 */
[----:B0-23--:R-:W-:Y:S05]  /*0090*/  @P0 BRA `(.L_x_1) ;  /* 0x0000000000200947 */ /* 0x00dfea0003800000 */
[----:B------:R-:W-:Y:S02]  /*00a0*/  ULDC.64 UR4, c[0x0][0x198] ;  /* 0x0000660000047ab9 */ /* 0x000fe40000000a00 */
[----:B------:R-:W-:Y:S02]  /*00b0*/  UIADD3 UR6, UP0, UR4, 0xf0, URZ ;  /* 0x000000f004067890 */ /* 0x000fe4000ff1e03f */
[----:B------:R-:W-:Y:S02]  /*00c0*/  UIADD3 UR4, UP1, UR4, 0x1f0, URZ ;  /* 0x000001f004047890 */ /* 0x000fe4000ff3e03f */
[----:B------:R-:W-:Y:S02]  /*00d0*/  UIADD3.X UR7, URZ, UR5, URZ, UP0, !UPT ;  /* 0x000000053f077290 */ /* 0x000fe400087fe43f */
[----:B------:R-:W-:-:S07]  /*00e0*/  UIADD3.X UR5, URZ, UR5, URZ, UP1, !UPT ;  /* 0x000000053f057290 */ /* 0x000fce0008ffe43f */
[----:B------:R0:W-:Y:S02]  /*00f0*/  UTMACCTL.PF [UR6] ;  /* 0x00000000060079b9 */ /* 0x0001e40008040000 */
[----:B------:R0:W-:Y:S02]  /*0100*/  UTMACCTL.PF [UR4] ;  /* 0x00000000040079b9 */ /* 0x0001e40008040000 */
[----:B0-----:R-:W-:Y:S01]  /*0110*/  NOP ;  /* 0x0000000000007918 */ /* 0x001fe20000000000 */
.L_x_1:
[----:B------:R-:W-:Y:S05]  /*0120*/  BSYNC B0 ;  /* 0x0000000000007941 */ /* 0x000fea0003800000 */
.L_x_0:
[----:B------:R-:W0:Y:S02]  /*0130*/  SHFL.IDX PT, R2, R0, RZ, 0x1f ;  /* 0x00001fff00027589 */ /* 0x000e2400000e0000 */
[----:B0-----:R-:W-:-:S13]  /*0140*/  ISETP.NE.AND P0, PT, R2, RZ, PT ;  /* 0x000000ff0200720c */ /* 0x001fda0003f05270 */
[----:B------:R-:W-:Y:S05]  /*0150*/  @P0 BRA `(.L_x_2) ;  /* 0x0000000000500947 */ /* 0x000fea0003800000 */
[----:B------:R-:W0:Y:S01]  /*0160*/  S2UR UR8, SR_CgaCtaId ;  /* 0x00000000000879c3 */ /* 0x000e220000008800 */
[----:B------:R-:W-:Y:S01]  /*0170*/  UMOV UR4, 0x400 ;  /* 0x0000040000047882 */ /* 0x000fe20000000000 */
[----:B------:R-:W-:Y:S01]  /*0180*/  UMOV UR5, 0x1 ;  /* 0x0000000100057882 */ /* 0x000fe20000000000 */
[----:B------:R-:W-:Y:S01]  /*0190*/  UMOV UR6, 0x100 ;  /* 0x0000010000067882 */ /* 0x000fe20000000000 */
[----:B------:R-:W-:Y:S01]  /*01a0*/  ELECT P0, URZ, PT ;  /* 0x00000000003f782f */ /* 0x000fe20003800000 */
[----:B------:R-:W-:-:S04]  /*01b0*/  UIADD3 UR6, -UR6, 0x100000, URZ ;  /* 0x0010000006067890 */ /* 0x000fc8000fffe13f */
[----:B------:R-:W-:Y:S02]  /*01c0*/  USHF.L.U32 UR7, UR6, 0xb, URZ ;  /* 0x0000000b06077899 */ /* 0x000fe4000800063f */
[----:B------:R-:W-:Y:S02]  /*01d0*/  USHF.L.U32 UR6, UR6, 0x1, URZ ;  /* 0x0000000106067899 */ /* 0x000fe4000800063f */
[----:B0-----:R-:W-:Y:S02]  /*01e0*/  ULEA UR8, UR8, UR4, 0x18 ;  /* 0x0000000408087291 */ /* 0x001fe4000f8ec03f */
[----:B------:R-:W-:-:S04]  /*01f0*/  UIADD3 UR4, -UR5, 0x100000, URZ ;  /* 0x0010000005047890 */ /* 0x000fc8000fffe13f */
[----:B------:R-:W-:Y:S02]  /*0200*/  USHF.L.U32 UR5, UR4, 0xb, URZ ;  /* 0x0000000b04057899 */ /* 0x000fe4000800063f */
[----:B------:R-:W-:Y:S01]  /*0210*/  USHF.L.U32 UR4, UR4, 0x1, URZ ;  /* 0x0000000104047899 */ /* 0x000fe2000800063f */
[----:B------:R-:W0:Y:S11]  /*0220*/  FENCE.VIEW.ASYNC.S ;  /* 0x00000000000073c6 */ /* 0x000e360000000000 */
[----:B0-----:R0:W1:Y:S01]  /*0230*/  SYNCS.EXCH.64 URZ, [UR8], UR4 ;  /* 0x00000004083f75b2 */ /* 0x0010620008000100 */
[----:B------:R0:W2:Y:S01]  /*0240*/  SYNCS.EXCH.64 URZ, [UR8+0x18], UR6 ;  /* 0x00001806083f75b2 */ /* 0x0000a20008000100 */
[----:B------:R0:W3:Y:S01]  /*0250*/  SYNCS.EXCH.64 URZ, [UR8+0x8], UR4 ;  /* 0x00000804083f75b2 */ /* 0x0000e20008000100 */
[----:B------:R0:W4:Y:S01]  /*0260*/  SYNCS.EXCH.64 URZ, [UR8+0x20], UR6 ;  /* 0x00002006083f75b2 */ /* 0x0001220008000100 */
[----:B------:R0:W0:Y:S01]  /*0270*/  SYNCS.EXCH.64 URZ, [UR8+0x10], UR4 ;  /* 0x00001004083f75b2 */ /* 0x0000220008000100 */
[----:B------:R0:W0:Y:S01]  /*0280*/  SYNCS.EXCH.64 URZ, [UR8+0x28], UR6 ;  /* 0x00002806083f75b2 */ /* 0x0000220008000100 */
[----:B------:R-:W-:Y:S01]  /*0290*/  NOP ;  /* 0x0000000000007918 */ /* 0x000fe20000000000 */
.L_x_2:
[----:B------:R-:W5:Y:S01]  /*02a0*/  SHFL.IDX PT, R0, R0, RZ, 0x1f ;  /* 0x00001fff00007589 */ /* 0x000f6200000e0000 */
[----:B------:R-:W-:Y:S01]  /*02b0*/  ELECT P0, URZ, PT ;  /* 0x00000000003f782f */ /* 0x000fe20003800000 */
[----:B------:R-:W1:Y:S01]  /*02c0*/  LDC R2, c[0x0][0x65c] ;  /* 0x00019700ff027b82 */ /* 0x000e620000000800 */
[----:B------:R-:W-:Y:S01]  /*02d0*/  SHF.R.S32.HI R6, RZ, 0x1f, R5 ;  /* 0x0000001fff067819 */ /* 0x000fe20000011405 */
[----:B------:R-:W2:Y:S01]  /*02e0*/  S2R R3, SR_CTAID.Y ;  /* 0x0000000000037919 */ /* 0x000ea20000002600 */
[----:B0-----:R-:W-:Y:S01]  /*02f0*/  UMOV UR4, 0x20 ;  /* 0x0000002000047882 */ /* 0x001fe20000000000 */
[----:B------:R-:W-:Y:S01]  /*0300*/  ISETP.NE.AND P2, PT, R8, RZ, PT ;  /* 0x000000ff0800720c */ /* 0x000fe20003f45270 */
[----:B------:R-:W-:Y:S01]  /*0310*/  NOP ;  /* 0x0000000000007918 */ /* 0x000fe20000000000 */
[----:B------:R-:W0:Y:S01]  /*0320*/  S2R R4, SR_CTAID.X ;  /* 0x0000000000047919 */ /* 0x000e220000002500 */
[----:B------:R-:W-:Y:S01]  /*0330*/  LEA.HI R6, R6, R5, RZ, 0x2 ;  /* 0x0000000506067211 */ /* 0x000fe200078f10ff */
[----:B------:R-:W-:Y:S01]  /*0340*/  NOP ;  /* 0x0000000000007918 */ /* 0x000fe20000000000 */
[----:B-----5:R-:W-:-:S02]  /*0350*/  ISETP.NE.OR P0, PT, R0, RZ, !P0 ;  /* 0x000000ff0000720c */ /* 0x020fc40004705670 */
[----:B-1----:R-:W-:-:S04]  /*0360*/  ISETP.NE.AND P3, PT, R2, 0x1, PT ;  /* 0x000000010200780c */ /* 0x002fc80003f65270 */
[----:B------:R-:W-:Y:S02]  /*0370*/  P2R R0, PR, RZ, 0x8 ;  /* 0x00000008ff007803 */ /* 0x000fe40000000000 */
[----:B------:R-:W-:-:S05]  /*0380*/  LOP3.LUT R0, R6, 0xfffffffc, RZ, 0xc0, !PT ;  /* 0xfffffffc06007812 */ /* 0x000fca00078ec0ff */
[----:B------:R-:W-:Y:S01]  /*0390*/  VOTEU.ALL UP0, P0 ;  /* 0x00000000003f7886 */ /* 0x000fe20000000000 */
[----:B------:R-:W-:Y:S01]  /*03a0*/  IMAD.IADD R0, R5, 0x1, -R0 ;  /* 0x0000000105007824 */ /* 0x000fe200078e0a00 */
[----:B------:R-:W0:Y:S01]  /*03b0*/  @P3 LDC R17, c[0x0][0x10] ;  /* 0x00000400ff113b82 */ /* 0x000e220000000800 */
[----:B------:R-:W-:Y:S01]  /*03c0*/  VOTEU.ALL UP1, P0 ;  /* 0x00000000003f7886 */ /* 0x000fe20000020000 */
[----:B--2---:R-:W-:Y:S01]  /*03d0*/  @P3 IMAD.MOV.U32 R6, RZ, RZ, R3 ;  /* 0x000000ffff063224 */ /* 0x004fe200078e0003 */
[----:B------:R-:W-:Y:S01]  /*03e0*/  @!UP0 UMOV UR6, 0x400 ;  /* 0x0000040000068882 */ /* 0x000fe20000000000 */
[----:B------:R-:W-:-:S04]  /*03f0*/  @!UP0 UIADD3 UR4, -UR4, 0x100000, URZ ;  /* 0x0010000004048890 */ /* 0x000fc8000fffe13f */
[----:B------:R-:W-:Y:S02]  /*0400*/  @!UP0 USHF.L.U32 UR5, UR4, 0xb, URZ ;  /* 0x0000000b04058899 */ /* 0x000fe4000800063f */
[----:B------:R-:W-:Y:S01]  /*0410*/  @!UP0 USHF.L.U32 UR4, UR4, 0x1, URZ ;  /* 0x0000000104048899 */ /* 0x000fe2000800063f */
[----:B------:R-:W-:Y:S02]  /*0420*/  @P3 IMAD.MOV.U32 R7, RZ, RZ, RZ ;  /* 0x000000ffff073224 */ /* 0x000fe400078e00ff */
[----:B------:R-:W-:Y:S01]  /*0430*/  IMAD.MOV.U32 R5, RZ, RZ, RZ ;  /* 0x000000ffff057224 */ /* 0x000fe200078e00ff */
[----:B------:R-:W1:Y:S01]  /*0440*/  @!UP0 S2UR UR7, SR_CgaCtaId ;  /* 0x00000000000789c3 */ /* 0x000e620000008800 */
[----:B------:R-:W-:-:S07]  /*0450*/  @P3 IMAD.MOV.U32 R11, RZ, RZ, RZ ;  /* 0x000000ffff0b3224 */ /* 0x000fce00078e00ff */
[----:B------:R-:W2:Y:S01]  /*0460*/  @!P3 LDC R9, c[0x0][0xc] ;  /* 0x00000300ff09bb82 */ /* 0x000ea20000000800 */
[----:B0-----:R-:W-:-:S04]  /*0470*/  @P3 IMAD.WIDE.U32 R16, R4, R17, R6 ;  /* 0x0000001104103225 */ /* 0x001fc800078e0006 */
[----:B------:R-:W-:Y:S01]  /*0480*/  @P3 IMAD.IADD R17, R17, 0x1, R11 ;  /* 0x0000000111113824 */ /* 0x000fe200078e020b */
[----:B-1----:R-:W-:Y:S01]  /*0490*/  @!UP0 ULEA UR6, UR7, UR6, 0x18 ;  /* 0x0000000607068291 */ /* 0x002fe2000f8ec03f */
[----:B------:R-:W-:Y:S01]  /*04a0*/  VOTEU.ALL UP0, P0 ;  /* 0x00000000003f7886 */ /* 0x000fe20000000000 */
[----:B------:R-:W-:-:S04]  /*04b0*/  ISETP.NE.AND P0, PT, R0, 0x3, PT ;  /* 0x000000030000780c */ /* 0x000fc80003f05270 */
[----:B------:R-:W-:Y:S01]  /*04c0*/  ISETP.EQ.OR P0, PT, R0, RZ, !P0 ;  /* 0x000000ff0000720c */ /* 0x000fe20004702670 */
[----:B--2---:R-:W-:-:S03]  /*04d0*/  @!P3 IMAD.WIDE.U32 R6, R9, R3, R4 ;  /* 0x000000030906b225 */ /* 0x004fc600078e0004 */
[C---:B------:R-:W-:Y:S01]  /*04e0*/  ISETP.EQ.AND P0, PT, R8.reuse, RZ, P0 ;  /* 0x000000ff0800720c */ /* 0x040fe20000702270 */
[----:B------:R-:W-:Y:S01]  /*04f0*/  VIADD R8, R8, 0xffffffff ;  /* 0xffffffff08087836 */ /* 0x000fe20000000000 */
[----:B------:R-:W0:Y:S02]  /*0500*/  FENCE.VIEW.ASYNC.S ;  /* 0x00000000000073c6 */ /* 0x000e240000000000 */
[----:B0-----:R0:W3:Y:S01]  /*0510*/  @!UP0 SYNCS.EXCH.64 URZ, [UR6+0x40], UR4 ;  /* 0x00004004063f85b2 */ /* 0x0010e20008000100 */
[----:B------:R-:W-:Y:S01]  /*0520*/  @!P3 IMAD.MOV.U32 R16, RZ, RZ, R6 ;  /* 0x000000ffff10b224 */ /* 0x000fe200078e0006 */
[----:B------:R-:W-:Y:S01]  /*0530*/  SEL R19, RZ, 0x1, !P0 ;  /* 0x00000001ff137807 */ /* 0x000fe20004000000 */
[----:B------:R-:W-:Y:S01]  /*0540*/  @!P3 IMAD.MOV.U32 R17, RZ, RZ, R7 ;  /* 0x000000ffff11b224 */ /* 0x000fe200078e0007 */
[----:B------:R-:W-:-:S04]  /*0550*/  ISETP.GE.U32.AND P1, PT, R8, 0x2, PT ;  /* 0x000000020800780c */ /* 0x000fc80003f26070 */
[----:B------:R-:W-:Y:S01]  /*0560*/  SEL R19, R19, 0x2, P1 ;  /* 0x0000000213137807 */ /* 0x000fe20000800000 */
[----:B------:R0:W3:Y:S01]  /*0570*/  @!UP1 SYNCS.EXCH.64 URZ, [UR6+0x48], UR4 ;  /* 0x00004804063f95b2 */ /* 0x0000e20008000100 */
[----:B------:R-:W-:Y:S01]  /*0580*/  NOP ;  /* 0x0000000000007918 */ /* 0x000fe20000000000 */
[----:B---34-:R-:W-:Y:S06]  /*0590*/  BAR.SYNC.DEFER_BLOCKING 0x0 ;  /* 0x0000000000007b1d */ /* 0x018fec0000010000 */
[----:B------:R-:W-:Y:S05]  /*05a0*/  @!P2 BRA `(.L_x_3) ;  /* 0x000000c000a0a947 */ /* 0x000fea0003800000 */
[----:B------:R-:W-:-:S13]  /*05b0*/  ISETP.GT.U32.AND P0, PT, R8, 0x1, PT ;  /* 0x000000010800780c */ /* 0x000fda0003f04070 */
[----:B0-----:R-:W-:Y:S05]  /*05c0*/  @P0 EXIT ;  /* 0x000000000000094d */ /* 0x001fea0003800000 */
[----:B------:R-:W-:Y:S01]  /*05d0*/  ULDC.64 UR4, c[0x0][0x650] ;  /* 0x0001940000047ab9 */ /* 0x000fe20000000a00 */
[----:B------:R-:W-:Y:S01]  /*05e0*/  PRMT R0, RZ, 0x7610, R0 ;  /* 0x00007610ff007816 */ /* 0x000fe20000000000 */
[----:B------:R-:W-:Y:S01]  /*05f0*/  IMAD.MOV.U32 R146, RZ, RZ, -0x1 ;  /* 0xffffffffff927424 */ /* 0x000fe200078e00ff */
[----:B------:R-:W-:Y:S01]  /*0600*/  ISETP.GE.U32.AND P0, PT, R16, UR4, PT ;  /* 0x0000000410007c0c */ /* 0x000fe2000bf06070 */
[----:B------:R-:W-:Y:S01]  /*0610*/  IMAD.MOV.U32 R147, RZ, RZ, -0x1 ;  /* 0xffffffffff937424 */ /* 0x000fe200078e00ff */
[----:B------:R-:W-:Y:S02]  /*0620*/  MOV R23, 0xffffffff ;  /* 0xffffffff00177802 */ /* 0x000fe40000000f00 */
[----:B------:R-:W-:-:S13]  /*0630*/  ISETP.GE.U32.AND.EX P0, PT, R17, UR5, PT, P0 ;  /* 0x0000000511007c0c */ /* 0x000fda000bf06100 */
[----:B------:R-:W-:Y:S05]  /*0640*/  @P0 BRA `(.L_x_4) ;  /* 0x0000000400540947 */ /* 0x000fea0003800000 */
[----:B------:R-:W0:Y:S01]  /*0650*/  LDC.64 R14, c[0x0][0x628] ;  /* 0x00018a00ff0e7b82 */ /* 0x000e220000000a00 */
[----:B------:R-:W-:Y:S02]  /*0660*/  IMAD.MOV.U32 R6, RZ, RZ, R16 ;  /* 0x000000ffff067224 */ /* 0x000fe400078e0010 */
[----:B------:R-:W-:-:S05]  /*0670*/  IMAD.MOV.U32 R7, RZ, RZ, R17 ;  /* 0x000000ffff077224 */ /* 0x000fca00078e0011 */
[----:B------:R-:W1:Y:S08]  /*0680*/  LDC R0, c[0x0][0x630] ;  /* 0x00018c00ff007b82 */ /* 0x000e700000000800 */
[----:B------:R-:W2:Y:S01]  /*0690*/  LDC.64 R20, c[0x0][0x620] ;  /* 0x00018800ff147b82 */ /* 0x000ea20000000a00 */
[----:B0-----:R-:W-:-:S04]  /*06a0*/  ISETP.NE.U32.AND P0, PT, R14, RZ, PT ;  /* 0x000000ff0e00720c */ /* 0x001fc80003f05070 */
[----:B------:R-:W-:-:S13]  /*06b0*/  ISETP.NE.AND.EX P0, PT, R15, RZ, PT, P0 ;  /* 0x000000ff0f00720c */ /* 0x000fda0003f05300 */
[----:B-12---:R-:W-:Y:S05]  /*06c0*/  @!P0 BRA `(.L_x_5) ;  /* 0x0000000000288947 */ /* 0x006fea0003800000 */
[----:B------:R-:W0:Y:S02]  /*06d0*/  LDC R11, c[0x0][0x634] ;  /* 0x00018d00ff0b7b82 */ /* 0x000e240000000800 */
[----:B0-----:R-:W-:-:S05]  /*06e0*/  IADD3 R11, P0, R16, R11, RZ ;  /* 0x0000000b100b7210 */ /* 0x001fca0007f1e0ff */
[----:B------:R-:W-:-:S04]  /*06f0*/  IMAD.X R13, RZ, RZ, R17, P0 ;  /* 0x000000ffff0d7224 */ /* 0x000fc800000e0611 */
[----:B------:R-:W-:-:S04]  /*0700*/  IMAD.WIDE.U32 R6, R13, R14, RZ ;  /* 0x0000000e0d067225 */ /* 0x000fc800078e00ff */
[----:B------:R-:W-:-:S04]  /*0710*/  IMAD.WIDE.U32 R8, P0, R11, R15, R6 ;  /* 0x0000000f0b087225 */ /* 0x000fc80007800006 */
[----:B------:R-:W-:-:S04]  /*0720*/  IMAD.WIDE.U32 R6, R11, R14, RZ ;  /* 0x0000000e0b067225 */ /* 0x000fc800078e00ff */
[----:B------:R-:W-:Y:S01]  /*0730*/  IMAD.X R11, RZ, RZ, RZ, P0 ;  /* 0x000000ffff0b7224 */ /* 0x000fe200000e06ff */
[----:B------:R-:W-:Y:S01]  /*0740*/  IADD3 RZ, P0, R7, R8, RZ ;  /* 0x0000000807ff7210 */ /* 0x000fe20007f1e0ff */
[----:B------:R-:W-:-:S04]  /*0750*/  IMAD.MOV.U32 R10, RZ, RZ, R9 ;  /* 0x000000ffff0a7224 */ /* 0x000fc800078e0009 */
[----:B------:R-:W-:-:S08]  /*0760*/  IMAD.WIDE.U32.X R6, R13, R15, R10, P0 ;  /* 0x0000000f0d067225 */ /* 0x000fd000000e040a */
.L_x_5:
[-CC-:B------:R-:W-:Y:S01]  /*0770*/  SHF.R.U64 R23, R6, R0.reuse, R7.reuse ;  /* 0x0000000006177219 */ /* 0x180fe20000001207 */
[----:B------:R-:W0:Y:S01]  /*0780*/  LDC R10, c[0x0][0x618] ;  /* 0x00018600ff0a7b82 */ /* 0x000e220000000800 */
[----:B------:R-:W-:Y:S01]  /*0790*/  SHF.R.U32.HI R5, RZ, R0, R7 ;  /* 0x00000000ff057219 */ /* 0x000fe20000011607 */
[----:B------:R-:W-:Y:S01]  /*07a0*/  ULDC UR4, c[0x0][0x150] ;  /* 0x0000540000047ab9 */ /* 0x000fe20000000800 */
[----:B------:R-:W-:Y:S02]  /*07b0*/  IADD3 R9, P0, RZ, -R23, RZ ;  /* 0x80000017ff097210 */ /* 0x000fe40007f1e0ff */
[----:B------:R-:W-:-:S03]  /*07c0*/  I2FP.F32.U32 R0, R4 ;  /* 0x0000000400007245 */ /* 0x000fc60000201000 */
[----:B------:R-:W1:Y:S01]  /*07d0*/  LDC.64 R28, c[0x0][0x640] ;  /* 0x00019000ff1c7b82 */ /* 0x000e620000000a00 */
[----:B------:R-:W-:Y:S02]  /*07e0*/  IMAD.X R11, RZ, RZ, ~R5, P0 ;  /* 0x000000ffff0b7224 */ /* 0x000fe400000e0e05 */
[----:B------:R-:W-:Y:S01]  /*07f0*/  FMUL R0, R0, UR4 ;  /* 0x0000000400007c20 */ /* 0x000fe20008400000 */
[----:B------:R-:W-:Y:S01]  /*0800*/  IMAD.WIDE.U32 R6, R9, R20, R16 ;  /* 0x0000001409067225 */ /* 0x000fe200078e0010 */
[----:B------:R-:W-:-:S03]  /*0810*/  ULDC UR4, c[0x0][0x154] ;  /* 0x0000550000047ab9 */ /* 0x000fc60000000800 */
[----:B------:R-:W-:Y:S01]  /*0820*/  IMAD R8, R11, R20, RZ ;  /* 0x000000140b087224 */ /* 0x000fe200078e02ff */
[----:B------:R-:W2:Y:S01]  /*0830*/  LDC R5, c[0x0][0x144] ;  /* 0x00005100ff057b82 */ /* 0x000ea20000000800 */
[----:B------:R-:W3:Y:S02]  /*0840*/  F2I.U32.TRUNC.NTZ R0, R0 ;  /* 0x0000000000007305 */ /* 0x000ee4000020f000 */
[----:B------:R-:W-:-:S04]  /*0850*/  IMAD R9, R9, R21, R8 ;  /* 0x0000001509097224 */ /* 0x000fc800078e0208 */
[----:B------:R-:W-:Y:S01]  /*0860*/  IMAD.IADD R7, R7, 0x1, R9 ;  /* 0x0000000107077824 */ /* 0x000fe200078e0209 */
[----:B------:R-:W4:Y:S01]  /*0870*/  LDC R12, c[0x0][0x608] ;  /* 0x00018200ff0c7b82 */ /* 0x000f220000000800 */
[----:B------:R-:W-:-:S03]  /*0880*/  IMAD.MOV.U32 R9, RZ, RZ, -0x1 ;  /* 0xffffffffff097424 */ /* 0x000fc600078e00ff */
[-CC-:B0-----:R-:W-:Y:S02]  /*0890*/  SHF.R.U64 R20, R6, R10.reuse, R7.reuse ;  /* 0x0000000a06147219 */ /* 0x181fe40000001207 */
[----:B------:R-:W-:Y:S02]  /*08a0*/  I2FP.F32.U32 R6, R3 ;  /* 0x0000000300067245 */ /* 0x000fe40000201000 */
[----:B------:R-:W0:Y:S01]  /*08b0*/  LDC R26, c[0x0][0x658] ;  /* 0x00019600ff1a7b82 */ /* 0x000e220000000800 */
[----:B-1----:R-:W-:Y:S01]  /*08c0*/  ISETP.NE.U32.AND P0, PT, R28, RZ, PT ;  /* 0x000000ff1c00720c */ /* 0x002fe20003f05070 */
[----:B---3--:R-:W-:Y:S01]  /*08d0*/  IMAD.MOV R8, RZ, RZ, -R0 ;  /* 0x000000ffff087224 */ /* 0x008fe200078e0a00 */
[----:B------:R-:W-:Y:S01]  /*08e0*/  SHF.R.U32.HI R7, RZ, R10, R7 ;  /* 0x0000000aff077219 */ /* 0x000fe20000011607 */
[----:B------:R-:W-:Y:S01]  /*08f0*/  FMUL R6, R6, UR4 ;  /* 0x0000000406067c20 */ /* 0x000fe20008400000 */
[----:B------:R-:W-:-:S03]  /*0900*/  ISETP.NE.AND.EX P0, PT, R29, RZ, PT, P0 ;  /* 0x000000ff1d00720c */ /* 0x000fc60003f05300 */
[----:B------:R-:W1:Y:S01]  /*0910*/  LDC R14, c[0x0][0x148] ;  /* 0x00005200ff0e7b82 */ /* 0x000e620000000800 */
[----:B--2---:R-:W-:-:S07]  /*0920*/  IMAD R0, R5, R8, R4 ;  /* 0x0000000805007224 */ /* 0x004fce00078e0204 */
[----:B------:R-:W2:Y:S01]  /*0930*/  LDC R24, c[0x0][0x600] ;  /* 0x00018000ff187b82 */ /* 0x000ea20000000800 */
[-CC-:B----4-:R-:W-:Y:S02]  /*0940*/  SHF.R.U64 R30, R20, R12.reuse, R7.reuse ;  /* 0x0000000c141e7219 */ /* 0x190fe40000001207 */
[----:B------:R-:W-:Y:S01]  /*0950*/  SHF.R.U32.HI R5, RZ, R12, R7 ;  /* 0x0000000cff057219 */ /* 0x000fe20000011607 */
[----:B------:R-:W-:Y:S01]  /*0960*/  IMAD.MOV.U32 R7, RZ, RZ, 0x1 ;  /* 0x00000001ff077424 */ /* 0x000fe200078e00ff */
[----:B------:R3:W4:Y:S03]  /*0970*/  F2I.U32.TRUNC.NTZ R12, R6 ;  /* 0x00000006000c7305 */ /* 0x000726000020f000 */
[----:B------:R-:W1:Y:S01]  /*0980*/  LDC R15, c[0x0][0x648] ;  /* 0x00019200ff0f7b82 */ /* 0x000e620000000800 */
[-C--:B0-----:R-:W-:Y:S02]  /*0990*/  SHF.L.U32 R4, R9, R26.reuse, RZ ;  /* 0x0000001a09047219 */ /* 0x081fe400000006ff */
[----:B------:R-:W-:-:S02]  /*09a0*/  SHF.R.U64 R32, R30, R26, R5 ;  /* 0x0000001a1e207219 */ /* 0x000fc40000001205 */
[----:B------:R-:W-:Y:S02]  /*09b0*/  LOP3.LUT R11, RZ, R4, RZ, 0x33, !PT ;  /* 0x00000004ff0b7212 */ /* 0x000fe400078e33ff */
[-C--:B------:R-:W-:Y:S01]  /*09c0*/  SHF.R.U32.HI R5, RZ, R26.reuse, R5 ;  /* 0x0000001aff057219 */ /* 0x080fe20000011605 */
[----:B------:R-:W0:Y:S01]  /*09d0*/  LDC R21, c[0x0][0x638] ;  /* 0x00018e00ff157b82 */ /* 0x000e220000000800 */
[----:B------:R-:W-:Y:S01]  /*09e0*/  SHF.L.U32 R10, R7, R26, RZ ;  /* 0x0000001a070a7219 */ /* 0x000fe200000006ff */
[----:B------:R-:W-:-:S06]  /*09f0*/  IMAD.MOV.U32 R4, RZ, RZ, R32 ;  /* 0x000000ffff047224 */ /* 0x000fcc00078e0020 */
[----:B------:R-:W0:Y:S01]  /*0a00*/  LDC R146, c[0x0][0x610] ;  /* 0x00018400ff927b82 */ /* 0x000e220000000800 */
[----:B---34-:R-:W-:Y:S05]  /*0a10*/  @!P0 BRA `(.L_x_6) ;  /* 0x0000000000288947 */ /* 0x018fea0003800000 */
[----:B------:R-:W3:Y:S02]  /*0a20*/  LDC R9, c[0x0][0x64c] ;  /* 0x00019300ff097b82 */ /* 0x000ee40000000800 */
[----:B---3--:R-:W-:-:S04]  /*0a30*/  IADD3 R9, P0, R32, R9, RZ ;  /* 0x0000000920097210 */ /* 0x008fc80007f1e0ff */
[----:B------:R-:W-:-:S05]  /*0a40*/  IADD3.X R13, RZ, R5, RZ, P0, !PT ;  /* 0x00000005ff0d7210 */ /* 0x000fca00007fe4ff */
[----:B------:R-:W-:-:S04]  /*0a50*/  IMAD.WIDE.U32 R4, R13, R28, RZ ;  /* 0x0000001c0d047225 */ /* 0x000fc800078e00ff */
[----:B------:R-:W-:-:S04]  /*0a60*/  IMAD.WIDE.U32 R6, P0, R9, R29, R4 ;  /* 0x0000001d09067225 */ /* 0x000fc80007800004 */
[----:B------:R-:W-:-:S04]  /*0a70*/  IMAD.WIDE.U32 R4, R9, R28, RZ ;  /* 0x0000001c09047225 */ /* 0x000fc800078e00ff */
[----:B------:R-:W-:Y:S01]  /*0a80*/  IMAD.X R9, RZ, RZ, RZ, P0 ;  /* 0x000000ffff097224 */ /* 0x000fe200000e06ff */
[----:B------:R-:W-:Y:S01]  /*0a90*/  IADD3 RZ, P0, R5, R6, RZ ;  /* 0x0000000605ff7210 */ /* 0x000fe20007f1e0ff */
[----:B------:R-:W-:-:S04]  /*0aa0*/  IMAD.MOV.U32 R8, RZ, RZ, R7 ;  /* 0x000000ffff087224 */ /* 0x000fc800078e0007 */
[----:B------:R-:W-:-:S08]  /*0ab0*/  IMAD.WIDE.U32.X R4, R13, R29, R8, P0 ;  /* 0x0000001d0d047225 */ /* 0x000fd000000e0408 */
.L_x_6:
[----:B-1----:R-:W-:Y:S01]  /*0ac0*/  SHF.R.U64 R4, R4, R15, R5 ;  /* 0x0000000f04047219 */ /* 0x002fe20000001205 */
[----:B--2---:R-:W-:Y:S01]  /*0ad0*/  VIADD R5, R24, 0xffffffff ;  /* 0xffffffff18057836 */ /* 0x004fe20000000000 */
[----:B------:R-:W-:Y:S01]  /*0ae0*/  LOP3.LUT R11, R30, R11, RZ, 0xc0, !PT ;  /* 0x0000000b1e0b7212 */ /* 0x000fe200078ec0ff */
[----:B------:R-:W-:Y:S02]  /*0af0*/  IMAD.MOV R12, RZ, RZ, -R12 ;  /* 0x000000ffff0c7224 */ /* 0x000fe400078e0a0c */
[----:B------:R-:W-:Y:S01]  /*0b00*/  IMAD.MOV R6, RZ, RZ, -R4 ;  /* 0x000000ffff067224 */ /* 0x000fe200078e0a04 */
[----:B------:R-:W-:Y:S01]  /*0b10*/  LOP3.LUT R5, R20, R5, RZ, 0xc0, !PT ;  /* 0x0000000514057212 */ /* 0x000fe200078ec0ff */
[----:B------:R-:W-:Y:S02]  /*0b20*/  @P3 IMAD R0, R14, R12, R3 ;  /* 0x0000000c0e003224 */ /* 0x000fe400078e0203 */
[----:B------:R-:W-:Y:S02]  /*0b30*/  IMAD R11, R10, R4, R11 ;  /* 0x000000040a0b7224 */ /* 0x000fe400078e020b */
[----:B0-----:R-:W-:-:S02]  /*0b40*/  IMAD R3, R6, R21, R32 ;  /* 0x0000001506037224 */ /* 0x001fc400078e0220 */
[----:B------:R-:W-:Y:S02]  /*0b50*/  IMAD R146, R11, R146, R0 ;  /* 0x000000920b927224 */ /* 0x000fe400078e0200 */
[----:B------:R-:W-:Y:S02]  /*0b60*/  IMAD R3, R3, R24, R5 ;  /* 0x0000001803037224 */ /* 0x000fe400078e0205 */
[----:B------:R-:W-:-:S03]  /*0b70*/  IMAD.MOV.U32 R0, RZ, RZ, 0x1 ;  /* 0x00000001ff007424 */ /* 0x000fc600078e00ff */
[----:B------:R-:W-:Y:S02]  /*0b80*/  SEL R147, R3, R146, !P3 ;  /* 0x0000009203937207 */ /* 0x000fe40005800000 */
[----:B------:R-:W-:-:S07]  /*0b90*/  SEL R146, R146, R3, !P3 ;  /* 0x0000000392927207 */ /* 0x000fce0005800000 */
.L_x_4:
[----:B------:R-:W-:-:S08]  /*0ba0*/  NOP ;  /* 0x0000000000007918 */ /* 0x000fd00000000000 */
[----:B------:R-:W0:Y:S02]  /*0bb0*/  USETMAXREG.TRY_ALLOC.CTAPOOL UP0, 0xe8 ;  /* 0x000000e8000079c8 */ /* 0x000e240008000600 */
[----:B0-----:R-:W-:-:S13]  /*0bc0*/  PLOP3.LUT P0, PT, PT, PT, UP0, 0x80, 0x0 ;  /* 0x000000000000781c */ /* 0x001fda0003f0f008 */
[----:B------:R-:W-:Y:S05]  /*0bd0*/  @!P0 BRA `(.L_x_4) ;  /* 0xfffffffc00f08947 */ /* 0x000fea000383ffff */
[----:B------:R-:W-:Y:S01]  /*0be0*/  ULDC.64 UR4, c[0x0][0x598] ;  /* 0x0001660000047ab9 */ /* 0x000fe20000000a00 */
[----:B------:R-:W-:Y:S01]  /*0bf0*/  ULDC.64 UR40, c[0x0][0x208] ;  /* 0x0000820000287ab9 */ /* 0x000fe20000000a00 */
[----:B------:R-:W-:-:S04]  /*0c00*/  ISETP.NE.U32.AND P0, PT, RZ, UR4, PT ;  /* 0x00000004ff007c0c */ /* 0x000fc8000bf05070 */
[----:B------:R-:W-:-:S13]  /*0c10*/  ISETP.NE.AND.EX P0, PT, RZ, UR5, PT, P0 ;  /* 0x00000005ff007c0c */ /* 0x000fda000bf05300 */
[----:B------:R-:W-:Y:S05]  /*0c20*/  @!P0 BRA `(.L_x_7) ;  /* 0x00000000001c8947 */ /* 0x000fea0003800000 */
[----:B------:R-:W0:Y:S02]  /*0c30*/  LDC.64 R4, c[0x0][0x598] ;  /* 0x00016600ff047b82 */ /* 0x000e240000000a00 */
[----:B0-----:R-:W2:Y:S02]  /*0c40*/  LDG.E.64 R4, desc[UR40][R4.64] ;  /* 0x0000002804047981 */ /* 0x001ea4000c1e1b00 */
[----:B--2---:R-:W-:-:S04]  /*0c50*/  ISETP.NE.U32.AND P0, PT, R4, RZ, PT ;  /* 0x000000ff0400720c */ /* 0x004fc80003f05070 */
[----:B------:R-:W-:-:S13]  /*0c60*/  ISETP.NE.AND.EX P0, PT, R5, RZ, PT, P0 ;  /* 0x000000ff0500720c */ /* 0x000fda0003f05300 */
[----:B------:R-:W-:Y:S05]  /*0c70*/  @!P0 BRA `(.L_x_7) ;  /* 0x0000000000088947 */ /* 0x000fea0003800000 */
[----:B------:R0:W5:Y:S01]  /*0c80*/  LD.E R145, desc[UR40][R4.64] ;  /* 0x0000002804917980 */ /* 0x000162000c101900 */
[----:B------:R-:W-:Y:S05]  /*0c90*/  BRA `(.L_x_8) ;  /* 0x0000000000247947 */ /* 0x000fea0003800000 */
.L_x_7:
[----:B------:R-:W-:Y:S02]  /*0ca0*/  ULDC.64 UR4, c[0x0][0x588] ;  /* 0x0001620000047ab9 */ /* 0x000fe40000000a00 */
[----:B------:R-:W-:-:S04]  /*0cb0*/  ISETP.NE.U32.AND P0, PT, RZ, UR4, PT ;  /* 0x00000004ff007c0c */ /* 0x000fc8000bf05070 */
[----:B------:R-:W-:-:S13]  /*0cc0*/  ISETP.NE.AND.EX P0, PT, RZ, UR5, PT, P0 ;  /* 0x00000005ff007c0c */ /* 0x000fda000bf05300 */
[----:B------:R-:W-:Y:S05]  /*0cd0*/  @!P0 BRA `(.L_x_9) ;  /* 0x00000000000c8947 */ /* 0x000fea0003800000 */
[----:B------:R-:W0:Y:S02]  /*0ce0*/  LDC.64 R4, c[0x0][0x588] ;  /* 0x00016200ff047b82 */ /* 0x000e240000000a00 */
[----:B0-----:R1:W5:Y:S01]  /*0cf0*/  LDG.E R145, desc[UR40][R4.64] ;  /* 0x0000002804917981 */ /* 0x001362000c1e1900 */
[----:B------:R-:W-:Y:S05]  /*0d00*/  BRA `(.L_x_8) ;  /* 0x0000000000087947 */ /* 0x000fea0003800000 */
.L_x_9:
[----:B------:R-:W-:Y:S02]  /*0d10*/  ULDC UR4, c[0x0][0x580] ;  /* 0x0001600000047ab9 */ /* 0x000fe40000000800 */
[----:B------:R-:W-:-:S07]  /*0d20*/  IMAD.U32 R145, RZ, RZ, UR4 ;  /* 0x00000004ff917e24 */ /* 0x000fce000f8e00ff */
.L_x_8:
[----:B------:R-:W-:Y:S02]  /*0d30*/  ULDC.64 UR4, c[0x0][0x5a0] ;  /* 0x0001680000047ab9 */ /* 0x000fe40000000a00 */
[----:B------:R-:W-:-:S04]  /*0d40*/  ISETP.NE.U32.AND P0, PT, RZ, UR4, PT ;  /* 0x00000004ff007c0c */ /* 0x000fc8000bf05070 */
[----:B------:R-:W-:-:S13]  /*0d50*/  ISETP.NE.AND.EX P0, PT, RZ, UR5, PT, P0 ;  /* 0x00000005ff007c0c */ /* 0x000fda000bf05300 */
[----:B------:R-:W-:Y:S05]  /*0d60*/  @!P0 BRA `(.L_x_10) ;  /* 0x00000000001c8947 */ /* 0x000fea0003800000 */
[----:B01----:R-:W0:Y:S02]  /*0d70*/  LDC.64 R4, c[0x0][0x5a0] ;  /* 0x00016800ff047b82 */ /* 0x003e240000000a00 */
[----:B0-----:R-:W2:Y:S02]  /*0d80*/  LDG.E.64 R4, desc[UR40][R4.64] ;  /* 0x0000002804047981 */ /* 0x001ea4000c1e1b00 */
[----:B--2---:R-:W-:-:S04]  /*0d90*/  ISETP.NE.U32.AND P0, PT, R4, RZ, PT ;  /* 0x000000ff0400720c */ /* 0x004fc80003f05070 */
[----:B------:R-:W-:-:S13]  /*0da0*/  ISETP.NE.AND.EX P0, PT, R5, RZ, PT, P0 ;  /* 0x000000ff0500720c */ /* 0x000fda0003f05300 */
[----:B------:R-:W-:Y:S05]  /*0db0*/  @!P0 BRA `(.L_x_10) ;  /* 0x0000000000088947 */ /* 0x000fea0003800000 */
[----:B------:R0:W5:Y:S01]  /*0dc0*/  LD.E R144, desc[UR40][R4.64] ;  /* 0x0000002804907980 */ /* 0x000162000c101900 */
[----:B------:R-:W-:Y:S05]  /*0dd0*/  BRA `(.L_x_11) ;  /* 0x0000000000247947 */ /* 0x000fea0003800000 */
.L_x_10:
[----:B------:R-:W-:Y:S02]  /*0de0*/  ULDC.64 UR4, c[0x0][0x590] ;  /* 0x0001640000047ab9 */ /* 0x000fe40000000a00 */
[----:B------:R-:W-:-:S04]  /*0df0*/  ISETP.NE.U32.AND P0, PT, RZ, UR4, PT ;  /* 0x00000004ff007c0c */ /* 0x000fc8000bf05070 */
[----:B------:R-:W-:-:S13]  /*0e00*/  ISETP.NE.AND.EX P0, PT, RZ, UR5, PT, P0 ;  /* 0x00000005ff007c0c */ /* 0x000fda000bf05300 */
[----:B------:R-:W-:Y:S05]  /*0e10*/  @!P0 BRA `(.L_x_12) ;  /* 0x00000000000c8947 */ /* 0x000fea0003800000 */
[----:B01----:R-:W0:Y:S02]  /*0e20*/  LDC.64 R4, c[0x0][0x590] ;  /* 0x00016400ff047b82 */ /* 0x003e240000000a00 */
[----:B0-----:R1:W5:Y:S01]  /*0e30*/  LDG.E R144, desc[UR40][R4.64] ;  /* 0x0000002804907981 */ /* 0x001362000c1e1900 */
[----:B------:R-:W-:Y:S05]  /*0e40*/  BRA `(.L_x_11) ;  /* 0x0000000000087947 */ /* 0x000fea0003800000 */
.L_x_12:
[----:B------:R-:W-:Y:S02]  /*0e50*/  ULDC UR4, c[0x0][0x584] ;  /* 0x0001610000047ab9 */ /* 0x000fe40000000800 */
[----:B------:R-:W-:-:S07]  /*0e60*/  IMAD.U32 R144, RZ, RZ, UR4 ;  /* 0x00000004ff907e24 */ /* 0x000fce000f8e00ff */
.L_x_11:
[----:B------:R-:W-:-:S13]  /*0e70*/  LOP3.LUT P0, RZ, R0, 0xff, RZ, 0xc0, !PT ;  /* 0x000000ff00ff7812 */ /* 0x000fda000780c0ff */
[----:B------:R-:W-:Y:S05]  /*0e80*/  @!P0 EXIT ;  /* 0x000000000000894d */ /* 0x000fea0003800000 */
[----:B------:R-:W-:Y:S01]  /*0e90*/  ULDC UR4, c[0x0][0x28c] ;  /* 0x0000a30000047ab9 */ /* 0x000fe20000000800 */
[----:B------:R-:W-:Y:S01]  /*0ea0*/  LOP3.LUT R162, R19, 0x1, RZ, 0xfc, !PT ;  /* 0x0000000113a27812 */ /* 0x000fe200078efcff */
[----:B------:R-:W-:Y:S01]  /*0eb0*/  UIADD3 UR4, UR4, 0x3f, URZ ;  /* 0x0000003f04047890 */ /* 0x000fe2000fffe03f */
[----:B------:R-:W-:Y:S01]  /*0ec0*/  UMOV UR36, URZ ;  /* 0x0000003f00247c82 */ /* 0x000fe20008000000 */
[----:B------:R-:W-:Y:S02]  /*0ed0*/  UMOV UR37, URZ ;  /* 0x0000003f00257c82 */ /* 0x000fe40008000000 */
[----:B------:R-:W-:-:S04]  /*0ee0*/  USHF.R.S32.HI UR5, URZ, 0x1f, UR4 ;  /* 0x0000001f3f057899 */ /* 0x000fc80008011404 */
[----:B------:R-:W-:-:S04]  /*0ef0*/  ULEA.HI UR5, UR5, UR4, URZ, 0x6 ;  /* 0x0000000405057291 */ /* 0x000fc8000f8f303f */
[----:B------:R-:W-:-:S12]  /*0f00*/  USHF.R.S32.HI UR38, URZ, 0x6, UR5 ;  /* 0x000000063f267899 */ /* 0x000fd80008011405 */
.L_x_264:
[----:B------:R-:W-:Y:S01]  /*0f10*/  LOP3.LUT R0, R18, 0x80, RZ, 0xc0, !PT ;  /* 0x0000008012007812 */ /* 0x000fe200078ec0ff */
[----:B------:R-:W2:Y:S01]  /*0f20*/  S2UR UR6, SR_CgaCtaId ;  /* 0x00000000000679c3 */ /* 0x000ea20000008800 */
[----:B------:R-:W-:Y:S02]  /*0f30*/  UMOV UR39, 0x400 ;  /* 0x0000040000277882 */ /* 0x000fe40000000000 */
[----:B------:R-:W-:-:S06]  /*0f40*/  SHF.R.U32.HI R0, RZ, 0x7, R0 ;  /* 0x00000007ff007819 */ /* 0x000fcc0000011600 */
[----:B---3--:R-:W3:Y:S01]  /*0f50*/  SHFL.IDX PT, R0, R0, RZ, 0x1f ;  /* 0x00001fff00007589 */ /* 0x008ee200000e0000 */
[----:B--2---:R-:W-:Y:S01]  /*0f60*/  ULEA UR39, UR6, UR39, 0x18 ;  /* 0x0000002706277291 */ /* 0x004fe2000f8ec03f */
[----:B---3--:R-:W-:-:S13]  /*0f70*/  R2UR UR4, R0 ;  /* 0x00000000000472ca */ /* 0x008fda00000e0000 */
[----:B------:R-:W-:-:S04]  /*0f80*/  ULEA.HI UR5, UR4, UR4, URZ, 0x1 ;  /* 0x0000000404057291 */ /* 0x000fc8000f8f083f */
[----:B------:R-:W-:-:S04]  /*0f90*/  ULOP3.LUT UR5, UR5, 0x7fffe, URZ, 0xc0, !UPT ;  /* 0x0007fffe05057892 */ /* 0x000fc8000f8ec03f */
[----:B------:R-:W-:-:S03]  /*0fa0*/  UIADD3 UR5, UR4, -UR5, URZ ;  /* 0x8000000504057290 */ /* 0x000fc6000fffe03f */
[----:B------:R-:W-:Y:S01]  /*0fb0*/  ULDC UR4, c[0x0][0x28c] ;  /* 0x0000a30000047ab9 */ /* 0x000fe20000000800 */
[----:B------:R-:W-:Y:S01]  /*0fc0*/  ULEA UR5, UR5, UR39, 0xd ;  /* 0x0000002705057291 */ /* 0x000fe2000f8e683f */
[----:B------:R-:W-:-:S03]  /*0fd0*/  ISETP.LT.AND P0, PT, RZ, UR4, PT ;  /* 0x00000004ff007c0c */ /* 0x000fc6000bf01270 */
[----:B------:R-:W-:-:S04]  /*0fe0*/  UIADD3 UR5, UR5, 0x100, URZ ;  /* 0x0000010005057890 */ /* 0x000fc8000fffe03f */
[----:B------:R-:W-:-:S04]  /*0ff0*/  USHF.R.U32.HI UR5, URZ, 0x4, UR5 ;  /* 0x000000043f057899 */ /* 0x000fc80008011605 */
[----:B------:R-:W-:Y:S02]  /*1000*/  ULOP3.LUT UR42, UR5, 0x3fff, URZ, 0xc0, !UPT ;  /* 0x00003fff052a7892 */ /* 0x000fe4000f8ec03f */
[----:B01--45:R-:W-:Y:S10]  /*1010*/  @P0 BRA `(.L_x_13) ;  /* 0x0000000000400947 */ /* 0x033ff40003800000 */
[----:B------:R-:W-:Y:S01]  /*1020*/  MOV R0, 0x0 ;  /* 0x0000000000007802 */ /* 0x000fe20000000f00 */
[----:B------:R-:W-:Y:S01]  /*1030*/  ULDC.64 UR4, c[0x4][0x68] ;  /* 0x01001a0000047ab9 */ /* 0x000fe20000000a00 */
[----:B------:R-:W-:Y:S01]  /*1040*/  ULDC.64 UR6, c[0x4][0x8] ;  /* 0x0100020000067ab9 */ /* 0x000fe20000000a00 */
[----:B01----:R-:W-:Y:S01]  /*1050*/  IMAD.U32 R4, RZ, RZ, UR4 ;  /* 0x00000004ff047e24 */ /* 0x003fe2000f8e00ff */
[----:B------:R0:W1:Y:S01]  /*1060*/  LDC.64 R14, c[0x4][R0] ;  /* 0x01000000000e7b82 */ /* 0x0000620000000a00 */
[----:B------:R-:W-:Y:S01]  /*1070*/  IMAD.U32 R5, RZ, RZ, UR5 ;  /* 0x00000005ff057e24 */ /* 0x000fe2000f8e00ff */
[----:B------:R-:W-:Y:S01]  /*1080*/  ULDC.64 UR4, c[0x4][0x70] ;  /* 0x01001c0000047ab9 */ /* 0x000fe20000000a00 */
[----:B------:R-:W-:Y:S01]  /*1090*/  IMAD.U32 R10, RZ, RZ, UR6 ;  /* 0x00000006ff0a7e24 */ /* 0x000fe2000f8e00ff */
[----:B------:R-:W-:Y:S01]  /*10a0*/  MOV R7, UR5 ;  /* 0x0000000500077c02 */ /* 0x000fe20008000f00 */
[----:B------:R-:W-:Y:S02]  /*10b0*/  IMAD.U32 R6, RZ, RZ, UR4 ;  /* 0x00000004ff067e24 */ /* 0x000fe4000f8e00ff */
[----:B------:R-:W-:-:S02]  /*10c0*/  IMAD.U32 R11, RZ, RZ, UR7 ;  /* 0x00000007ff0b7e24 */ /* 0x000fc4000f8e00ff */
[----:B------:R-:W-:Y:S02]  /*10d0*/  IMAD.MOV.U32 R8, RZ, RZ, 0x1e1 ;  /* 0x000001e1ff087424 */ /* 0x000fe400078e00ff */
[----:B------:R-:W-:Y:S02]  /*10e0*/  IMAD.MOV.U32 R12, RZ, RZ, 0x1 ;  /* 0x00000001ff0c7424 */ /* 0x000fe400078e00ff */
[----:B0-----:R-:W-:-:S07]  /*10f0*/  IMAD.MOV.U32 R13, RZ, RZ, RZ ;  /* 0x000000ffff0d7224 */ /* 0x001fce00078e00ff */
[----:B------:R-:W-:-:S07]  /*1100*/  LEPC R20, `(.L_x_13) ;  /* 0x000000001014794e */ /* 0x000fce0000000000 */
[----:B-1---5:R-:W-:Y:S05]  /*1110*/  CALL.ABS.NOINC R14 ;  /* 0x000000000e007343 */ /* 0x022fea0003c00000 */
.L_x_13:
[----:B------:R-:W-:-:S13]  /*1120*/  ISETP.NE.AND P0, PT, R162, 0x3, PT ;  /* 0x00000003a200780c */ /* 0x000fda0003f05270 */
[----:B------:R-:W-:Y:S05]  /*1130*/  @!P0 BRA `(.L_x_14) ;  /* 0x0000000000048947 */ /* 0x000fea0003800000 */
[----:B------:R-:W-:Y:S01]  /*1140*/  BPT.TRAP 0x1 ;  /* 0x000000040000795c */ /* 0x000fe20000300000 */
.L_x_14:
[----:B------:R-:W-:Y:S02]  /*1150*/  IMAD.U32 R3, RZ, RZ, UR37 ;  /* 0x00000025ff037e24 */ /* 0x000fe4000f8e00ff */
[----:B------:R-:W-:-:S03]  /*1160*/  IMAD.U32 R0, RZ, RZ, UR36 ;  /* 0x00000024ff007e24 */ /* 0x000fc6000f8e00ff */
[----:B------:R-:W-:Y:S02]  /*1170*/  LEA R3, R3, UR39, 0x3 ;  /* 0x0000002703037c11 */ /* 0x000fe4000f8e18ff */
[----:B------:R-:W-:-:S04]  /*1180*/  SHF.L.U32 R0, R0, 0x1f, RZ ;  /* 0x0000001f00007819 */ /* 0x000fc800000006ff */
[----:B------:R2:W3:Y:S01]  /*1190*/  SYNCS.PHASECHK.TRANS64.TRYWAIT P1, [R3+URZ], R0 ;  /* 0x00000000030075a7 */ /* 0x0004e2000802017f */
[----:B------:R-:W-:Y:S05]  /*11a0*/  @!P0 BRA `(.L_x_15) ;  /* 0x0000000000048947 */ /* 0x000fea0003800000 */
[----:B------:R-:W-:Y:S01]  /*11b0*/  BPT.TRAP 0x1 ;  /* 0x000000040000795c */ /* 0x000fe20000300000 */
.L_x_15:
[----:B---3--:R-:W-:Y:S05]  /*11c0*/  @P1 BRA `(.L_x_16) ;  /* 0x0000000000081947 */ /* 0x008fea0003800000 */
[----:B------:R-:W3:Y:S02]  /*11d0*/  SYNCS.PHASECHK.TRANS64.TRYWAIT P1, [R3+URZ], R0 ;  /* 0x00000000030075a7 */ /* 0x000ee4000802017f */
[----:B---3--:R-:W-:Y:S05]  /*11e0*/  @!P1 BRA `(.L_x_17) ;  /* 0x000000c800f89947 */ /* 0x008fea0003800000 */
.L_x_16:
[----:B------:R-:W-:-:S04]  /*11f0*/  UISETP.LT.AND UP0, UPT, UR38, 0x1, UPT ;  /* 0x000000012600788c */ /* 0x000fc8000bf01270 */
[----:B------:R-:W-:-:S06]  /*1200*/  USEL UR4, UR38, 0x1, UP0 ;  /* 0x0000000126047887 */ /* 0x000fcc0008000000 */
[----:B--23--:R-:W-:Y:S01]  /*1210*/  IMAD.U32 R0, RZ, RZ, UR4 ;  /* 0x00000004ff007e24 */ /* 0x00cfe2000f8e00ff */
[----:B------:R-:W-:Y:S05]  /*1220*/  WARPSYNC.ALL ;  /* 0x0000000000007948 */ /* 0x000fea0003800000 */
[----:B------:R-:W-:-:S04]  /*1230*/  IADD3 R0, -R0, UR38, RZ ;  /* 0x0000002600007c10 */ /* 0x000fc8000fffe1ff */
[----:B------:R-:W-:Y:S01]  /*1240*/  ISETP.GE.AND P1, PT, R0, 0x1, PT ;  /* 0x000000010000780c */ /* 0x000fe20003f26270 */
[----:B------:R-:W-:Y:S01]  /*1250*/  UIADD3 UR4, UR39, 0x24100, URZ ;  /* 0x0002410027047890 */ /* 0x000fe2000fffe03f */
[----:B------:R-:W-:Y:S01]  /*1260*/  WARPGROUP.ARRIVE ;  /* 0x00000000000079c5 */ /* 0x000fe20000000000 */
[----:B------:R-:W-:Y:S01]  /*1270*/  UMOV UR17, 0x40000040 ;  /* 0x4000004000117882 */ /* 0x000fe20000000000 */
[----:B------:R-:W-:Y:S01]  /*1280*/  UMOV UR19, 0x40000040 ;  /* 0x4000004000137882 */ /* 0x000fe20000000000 */
[----:B------:R-:W-:Y:S02]  /*1290*/  USHF.R.U32.HI UR5, URZ, 0x4, UR4 ;  /* 0x000000043f057899 */ /* 0x000fe40008011604 */
[----:B------:R-:W-:Y:S02]  /*12a0*/  ULOP3.LUT UR4, UR42, 0x10000, URZ, 0xfc, !UPT ;  /* 0x000100002a047892 */ /* 0x000fe4000f8efc3f */
[----:B------:R-:W-:Y:S02]  /*12b0*/  ULOP3.LUT UR5, UR5, 0x3fff, URZ, 0xc0, !UPT ;  /* 0x00003fff05057892 */ /* 0x000fe4000f8ec03f */
[----:B------:R-:W-:-:S02]  /*12c0*/  UIMAD UR6, UR37, 0xc00, UR4 ;  /* 0x00000c00250678a4 */ /* 0x000fc4000f8e0204 */
[----:B------:R-:W-:Y:S01]  /*12d0*/  ULOP3.LUT UR5, UR5, 0x10000, URZ, 0xfc, !UPT ;  /* 0x0001000005057892 */ /* 0x000fe2000f8efc3f */
[----:B------:R-:W-:Y:S01]  /*12e0*/  UMOV UR25, UR17 ;  /* 0x0000001100197c82 */ /* 0x000fe20008000000 */
[----:B------:R-:W-:Y:S02]  /*12f0*/  UMOV UR27, 0x40000040 ;  /* 0x40000040001b7882 */ /* 0x000fe40000000000 */
[----:B------:R-:W-:Y:S01]  /*1300*/  UIMAD UR28, UR37, 0x280, UR5 ;  /* 0x00000280251c78a4 */ /* 0x000fe2000f8e0205 */
[----:B------:R-:W-:Y:S01]  /*1310*/  UMOV UR16, UR6 ;  /* 0x0000000600107c82 */ /* 0x000fe20008000000 */
[----:B------:R-:W-:Y:S02]  /*1320*/  UMOV UR21, UR17 ;  /* 0x0000001100157c82 */ /* 0x000fe40008000000 */
[----:B------:R-:W-:Y:S01]  /*1330*/  UIADD3 UR26, UR28, 0x80, URZ ;  /* 0x000000801c1a7890 */ /* 0x000fe2000fffe03f */
[----:B------:R-:W-:Y:S02]  /*1340*/  UMOV UR24, UR16 ;  /* 0x0000001000187c82 */ /* 0x000fe40008000000 */
[----:B------:R-:W-:Y:S01]  /*1350*/  UMOV UR18, UR28 ;  /* 0x0000001c00127c82 */ /* 0x000fe20008000000 */
[----:B------:R-:W-:Y:S01]  /*1360*/  UIADD3 UR22, UR28, 0x100, URZ ;  /* 0x000001001c167890 */ /* 0x000fe2000fffe03f */
[----:B------:R-:W-:Y:S01]  /*1370*/  HGMMA.64x16x16.F32 R136, gdesc[UR16], RZ, !UPT, gsb0 ;  /* 0x00200000108879f0 */ /* 0x000fe2000c0008ff */
[----:B------:R-:W-:Y:S01]  /*1380*/  UMOV UR20, UR16 ;  /* 0x0000001000147c82 */ /* 0x000fe20008000000 */
[----:B------:R-:W-:Y:S01]  /*1390*/  UMOV UR23, 0x40000040 ;  /* 0x4000004000177882 */ /* 0x000fe20000000000 */
[----:B------:R-:W-:Y:S01]  /*13a0*/  UIADD3 UR14, UR28, 0x180, URZ ;  /* 0x000001801c0e7890 */ /* 0x000fe2000fffe03f */
[----:B------:R-:W-:Y:S01]  /*13b0*/  UMOV UR12, UR16 ;  /* 0x00000010000c7c82 */ /* 0x000fe20008000000 */
[----:B------:R-:W-:Y:S01]  /*13c0*/  UMOV UR13, UR17 ;  /* 0x00000011000d7c82 */ /* 0x000fe20008000000 */
[----:B------:R-:W-:Y:S01]  /*13d0*/  UMOV UR15, 0x40000040 ;  /* 0x40000040000f7882 */ /* 0x000fe20000000000 */
[----:B------:R-:W-:Y:S01]  /*13e0*/  UIADD3 UR10, UR28, 0x200, URZ ;  /* 0x000002001c0a7890 */ /* 0x000fe2000fffe03f */
[----:B------:R-:W-:Y:S01]  /*13f0*/  UMOV UR8, UR16 ;  /* 0x0000001000087c82 */ /* 0x000fe20008000000 */
[----:B------:R-:W-:Y:S01]  /*1400*/  UMOV UR9, UR17 ;  /* 0x0000001100097c82 */ /* 0x000fe20008000000 */
[----:B------:R-:W-:Y:S01]  /*1410*/  UMOV UR11, 0x40000040 ;  /* 0x40000040000b7882 */ /* 0x000fe20000000000 */
[----:B------:R-:W-:Y:S01]  /*1420*/  UIADD3 UR7, UR6, 0x400, URZ ;  /* 0x0000040006077890 */ /* 0x000fe2000fffe03f */
[----:B------:R-:W-:-:S02]  /*1430*/  WARPGROUP.DEPBAR.LE gsb0, 0x0 ;  /* 0x00008000000079c5 */ /* 0x000fc40000010000 */
[----:B------:R-:W-:-:S06]  /*1440*/  WARPGROUP.ARRIVE ;  /* 0x00000000000079c5 */ /* 0x000fcc0000000000 */
[----:B------:R-:W-:Y:S03]  /*1450*/  HGMMA.64x16x16.F32 R112, gdesc[UR24], RZ, !UPT, gsb0 ;  /* 0x00200000187079f0 */ /* 0x000fe6000c0008ff */
[----:B------:R-:W-:Y:S02]  /*1460*/  WARPGROUP.DEPBAR.LE gsb0, 0x0 ;  /* 0x00008000000079c5 */ /* 0x000fe40000010000 */
[----:B------:R-:W-:-:S06]  /*1470*/  WARPGROUP.ARRIVE ;  /* 0x00000000000079c5 */ /* 0x000fcc0000000000 */
[----:B------:R-:W-:Y:S03]  /*1480*/  HGMMA.64x16x16.F32 R88, gdesc[UR20], RZ, !UPT, gsb0 ;  /* 0x00200000145879f0 */ /* 0x000fe6000c0008ff */
[----:B------:R-:W-:Y:S02]  /*1490*/  WARPGROUP.DEPBAR.LE gsb0, 0x0 ;  /* 0x00008000000079c5 */ /* 0x000fe40000010000 */
[----:B------:R-:W-:-:S06]  /*14a0*/  WARPGROUP.ARRIVE ;  /* 0x00000000000079c5 */ /* 0x000fcc0000000000 */
[----:B------:R-:W-:Y:S03]  /*14b0*/  HGMMA.64x16x16.F32 R64, gdesc[UR12], RZ, !UPT, gsb0 ;  /* 0x002000000c4079f0 */ /* 0x000fe6000c0008ff */
[----:B------:R-:W-:Y:S02]  /*14c0*/  WARPGROUP.DEPBAR.LE gsb0, 0x0 ;  /* 0x00008000000079c5 */ /* 0x000fe40000010000 */
[----:B------:R-:W-:-:S06]  /*14d0*/  WARPGROUP.ARRIVE ;  /* 0x00000000000079c5 */ /* 0x000fcc0000000000 */
[----:B------:R-:W-:Y:S01]  /*14e0*/  HGMMA.64x16x16.F32 R40, gdesc[UR8], RZ, !UPT, gsb0 ;  /* 0x00200000082879f0 */ /* 0x000fe2000c0008ff */
[----:B------:R-:W-:Y:S01]  /*14f0*/  UMOV UR8, UR7 ;  /* 0x0000000700087c82 */ /* 0x000fe20008000000 */
[----:B------:R-:W-:Y:S01]  /*1500*/  UMOV UR9, 0x40000040 ;  /* 0x4000004000097882 */ /* 0x000fe20000000000 */
[----:B------:R-:W-:Y:S01]  /*1510*/  UMOV UR12, UR8 ;  /* 0x00000008000c7c82 */ /* 0x000fe20008000000 */
[----:B------:R-:W-:Y:S01]  /*1520*/  UMOV UR13, UR9 ;  /* 0x00000009000d7c82 */ /* 0x000fe20008000000 */
[----:B------:R-:W-:Y:S01]  /*1530*/  UMOV UR20, UR8 ;  /* 0x0000000800147c82 */ /* 0x000fe20008000000 */
[----:B------:R-:W-:Y:S01]  /*1540*/  UMOV UR21, UR9 ;  /* 0x0000000900157c82 */ /* 0x000fe20008000000 */
[----:B------:R-:W-:Y:S01]  /*1550*/  UMOV UR24, UR8 ;  /* 0x0000000800187c82 */ /* 0x000fe20008000000 */
[----:B------:R-:W-:Y:S01]  /*1560*/  UMOV UR25, UR9 ;  /* 0x0000000900197c82 */ /* 0x000fe20008000000 */
[----:B------:R-:W-:Y:S01]  /*1570*/  UMOV UR16, UR8 ;  /* 0x0000000800107c82 */ /* 0x000fe20008000000 */
[----:B------:R-:W-:Y:S01]  /*1580*/  UMOV UR17, UR9 ;  /* 0x0000000900117c82 */ /* 0x000fe20008000000 */
        /* <DEDUP_REMOVED lines=10> */
[----:B------:R-:W-:Y:S01]  /*1630*/  UIADD3 UR20, UR6, 0x2, URZ ;  /* 0x0000000206147890 */ /* 0x000fe2000fffe03f */
[----:B------:R-:W-:Y:S01]  /*1640*/  UMOV UR21, 0x40000040 ;  /* 0x4000004000157882 */ /* 0x000fe20000000000 */
        /* <DEDUP_REMOVED lines=17> */
[----:B------:R-:W-:Y:S01]  /*1760*/  HGMMA.64x16x16.F32 R120, gdesc[UR16], RZ, !UPT, gsb0 ;  /* 0x00200000107879f0 */ /* 0x000fe2000c0008ff */
[----:B------:R-:W-:Y:S01]  /*1770*/  UMOV UR18, UR22 ;  /* 0x0000001600127c82 */ /* 0x000fe20008000000 */
[----:B------:R-:W-:Y:S01]  /*1780*/  UMOV UR19, UR23 ;  /* 0x0000001700137c82 */ /* 0x000fe20008000000 */
[----:B------:R-:W-:Y:S01]  /*1790*/  UIADD3 UR22, UR28, 0x2, URZ ;  /* 0x000000021c167890 */ /* 0x000fe2000fffe03f */
[----:B------:R-:W-:Y:S01]  /*17a0*/  UMOV UR23, 0x40000040 ;  /* 0x4000004000177882 */ /* 0x000fe20000000000 */
[----:B------:R-:W-:Y:S02]  /*17b0*/  WARPGROUP.DEPBAR.LE gsb0, 0x0 ;  /* 0x00008000000079c5 */ /* 0x000fe40000010000 */
[----:B------:R-:W-:-:S06]  /*17c0*/  WARPGROUP.ARRIVE ;  /* 0x00000000000079c5 */ /* 0x000fcc0000000000 */
[----:B------:R-:W-:Y:S01]  /*17d0*/  HGMMA.64x16x16.F32 R96, gdesc[UR24], RZ, !UPT, gsb0 ;  /* 0x00200000186079f0 */ /* 0x000fe2000c0008ff */
[----:B------:R-:W-:Y:S01]  /*17e0*/  UIADD3 UR26, UR28, 0x82, URZ ;  /* 0x000000821c1a7890 */ /* 0x000fe2000fffe03f */
[----:B------:R-:W-:Y:S01]  /*17f0*/  UMOV UR24, UR20 ;  /* 0x0000001400187c82 */ /* 0x000fe20008000000 */
[----:B------:R-:W-:Y:S01]  /*1800*/  UMOV UR25, UR21 ;  /* 0x0000001500197c82 */ /* 0x000fe20008000000 */
        /* <DEDUP_REMOVED lines=24> */
[----:B------:R-:W-:Y:S03]  /*1990*/  HGMMA.64x16x16.F32 R136, gdesc[UR20], R136, gsb0 ;  /* 0x00200000148879f0 */ /* 0x000fe60008000888 */
        /* <DEDUP_REMOVED lines=11> */
[----:B------:R-:W-:Y:S01]  /*1a50*/  HGMMA.64x16x16.F32 R40, gdesc[UR8], R40, gsb0 ;  /* 0x00200000082879f0 */ /* 0x000fe20008000828 */
        /* <DEDUP_REMOVED lines=13> */
[----:B------:R-:W-:Y:S01]  /*1b30*/  HGMMA.64x16x16.F32 R32, gdesc[UR8], R32, gsb0 ;  /* 0x00200000082079f0 */ /* 0x000fe20008000820 */
[----:B------:R-:W-:Y:S02]  /*1b40*/  UMOV UR9, 0x40000040 ;  /* 0x4000004000097882 */ /* 0x000fe40000000000 */
[----:B------:R-:W-:Y:S02]  /*1b50*/  WARPGROUP.DEPBAR.LE gsb0, 0x0 ;  /* 0x00008000000079c5 */ /* 0x000fe40000010000 */
[----:B------:R-:W-:-:S06]  /*1b60*/  WARPGROUP.ARRIVE ;  /* 0x00000000000079c5 */ /* 0x000fcc0000000000 */
[----:B------:R-:W-:Y:S01]  /*1b70*/  HGMMA.64x16x16.F32 R56, gdesc[UR12], R56, gsb0 ;  /* 0x002000000c3879f0 */ /* 0x000fe20008000838 */
[----:B------:R-:W-:-:S07]  /*1b80*/  UIADD3 UR12, UR6, 0x4, URZ ;  /* 0x00000004060c7890 */ /* 0x000fce000fffe03f */
[----:B------:R-:W-:Y:S01]  /*1b90*/  UMOV UR8, UR12 ;  /* 0x0000000c00087c82 */ /* 0x000fe20008000000 */
[----:B------:R-:W-:Y:S02]  /*1ba0*/  WARPGROUP.DEPBAR.LE gsb0, 0x0 ;  /* 0x00008000000079c5 */ /* 0x000fe40000010000 */
[----:B------:R-:W-:-:S06]  /*1bb0*/  WARPGROUP.ARRIVE ;  /* 0x00000000000079c5 */ /* 0x000fcc0000000000 */
[----:B------:R-:W-:Y:S03]  /*1bc0*/  HGMMA.64x16x16.F32 R80, gdesc[UR16], R80, gsb0 ;  /* 0x00200000105079f0 */ /* 0x000fe60008000850 */
[----:B------:R-:W-:Y:S02]  /*1bd0*/  WARPGROUP.DEPBAR.LE gsb0, 0x0 ;  /* 0x00008000000079c5 */ /* 0x000fe40000010000 */
[----:B------:R-:W-:-:S06]  /*1be0*/  WARPGROUP.ARRIVE ;  /* 0x00000000000079c5 */ /* 0x000fcc0000000000 */
[----:B------:R-:W-:Y:S01]  /*1bf0*/  HGMMA.64x16x16.F32 R104, gdesc[UR24], R104, gsb0 ;  /* 0x00200000186879f0 */ /* 0x000fe20008000868 */
[----:B------:R-:W-:Y:S01]  /*1c00*/  UMOV UR24, UR8 ;  /* 0x0000000800187c82 */ /* 0x000fe20008000000 */
[----:B------:R-:W-:Y:S01]  /*1c10*/  UMOV UR25, UR9 ;  /* 0x0000000900197c82 */ /* 0x000fe20008000000 */
        /* <DEDUP_REMOVED lines=9> */
[----:B------:R-:W-:Y:S01]  /*1cb0*/  UIADD3 UR7, UR28, 0x4, URZ ;  /* 0x000000041c077890 */ /* 0x000fe2000fffe03f */
[----:B------:R-:W-:Y:S02]  /*1cc0*/  WARPGROUP.DEPBAR.LE gsb0, 0x0 ;  /* 0x00008000000079c5 */ /* 0x000fe40000010000 */
[----:B------:R-:W-:-:S06]  /*1cd0*/  WARPGROUP.ARRIVE ;  /* 0x00000000000079c5 */ /* 0x000fcc0000000000 */
[----:B------:R-:W-:Y:S01]  /*1ce0*/  HGMMA.64x16x16.F32 R120, gdesc[UR20], R120, gsb0 ;  /* 0x00200000147879f0 */ /* 0x000fe20008000878 */
[----:B------:R-:W-:Y:S01]  /*1cf0*/  UMOV UR22, UR26 ;  /* 0x0000001a00167c82 */ /* 0x000fe20008000000 */
[----:B------:R-:W-:Y:S01]  /*1d00*/  UMOV UR23, UR27 ;  /* 0x0000001b00177c82 */ /* 0x000fe20008000000 */
[----:B------:R-:W-:Y:S01]  /*1d10*/  UIADD3 UR26, UR28, 0x184, URZ ;  /* 0x000001841c1a7890 */ /* 0x000fe2000fffe03f */
[----:B------:R-:W-:Y:S01]  /*1d20*/  UMOV UR27, 0x40000040 ;  /* 0x40000040001b7882 */ /* 0x000fe20000000000 */
[----:B------:R-:W-:Y:S02]  /*1d30*/  WARPGROUP.DEPBAR.LE gsb0, 0x0 ;  /* 0x00008000000079c5 */ /* 0x000fe40000010000 */
[----:B------:R-:W-:-:S06]  /*1d40*/  WARPGROUP.ARRIVE ;  /* 0x00000000000079c5 */ /* 0x000fcc0000000000 */
[----:B------:R-:W-:Y:S01]  /*1d50*/  HGMMA.64x16x16.F32 R96, gdesc[UR20], R96, gsb0 ;  /* 0x00200000146079f0 */ /* 0x000fe20008000860 */
[----:B------:R-:W-:Y:S01]  /*1d60*/  UMOV UR22, UR10 ;  /* 0x0000000a00167c82 */ /* 0x000fe20008000000 */
[----:B------:R-:W-:Y:S01]  /*1d70*/  UMOV UR23, UR11 ;  /* 0x0000000b00177c82 */ /* 0x000fe20008000000 */
[----:B------:R-:W-:Y:S01]  /*1d80*/  UMOV UR10, UR7 ;  /* 0x00000007000a7c82 */ /* 0x000fe20008000000 */
[----:B------:R-:W-:Y:S01]  /*1d90*/  UMOV UR11, 0x40000040 ;  /* 0x40000040000b7882 */ /* 0x000fe20000000000 */
[----:B------:R-:W-:Y:S01]  /*1da0*/  UIADD3 UR7, UR6, 0x404, URZ ;  /* 0x0000040406077890 */ /* 0x000fe2000fffe03f */
[----:B------:R-:W-:Y:S02]  /*1db0*/  WARPGROUP.DEPBAR.LE gsb0, 0x0 ;  /* 0x00008000000079c5 */ /* 0x000fe40000010000 */
[----:B------:R-:W-:-:S06]  /*1dc0*/  WARPGROUP.ARRIVE ;  /* 0x00000000000079c5 */ /* 0x000fcc0000000000 */
[----:B------:R-:W-:Y:S01]  /*1dd0*/  HGMMA.64x16x16.F32 R72, gdesc[UR16], R72, gsb0 ;  /* 0x00200000104879f0 */ /* 0x000fe20008000848 */
[----:B------:R-:W-:Y:S01]  /*1de0*/  UIADD3 UR18, UR28, 0x84, URZ ;  /* 0x000000841c127890 */ /* 0x000fe2000fffe03f */
[----:B------:R-:W-:Y:S01]  /*1df0*/  UMOV UR16, UR8 ;  /* 0x0000000800107c82 */ /* 0x000fe20008000000 */
[----:B------:R-:W-:Y:S01]  /*1e00*/  UMOV UR17, UR9 ;  /* 0x0000000900117c82 */ /* 0x000fe20008000000 */
[----:B------:R-:W-:Y:S01]  /*1e10*/  UMOV UR19, 0x40000040 ;  /* 0x4000004000137882 */ /* 0x000fe20000000000 */
        /* <DEDUP_REMOVED lines=46> */
[----:B------:R-:W-:Y:S03]  /*2100*/  HGMMA.64x16x16.F32 R56, gdesc[UR24], R56, gsb0 ;  /* 0x00200000183879f0 */ /* 0x000fe60008000838 */
        /* <DEDUP_REMOVED lines=23> */
[----:B------:R-:W-:Y:S01]  /*2280*/  UMOV UR10, UR22 ;  /* 0x00000016000a7c82 */ /* 0x000fe20008000000 */
[----:B------:R-:W-:Y:S01]  /*2290*/  UMOV UR11, UR23 ;  /* 0x00000017000b7c82 */ /* 0x000fe20008000000 */
[----:B------:R-:W-:Y:S01]  /*22a0*/  UMOV UR22, UR7 ;  /* 0x0000000700167c82 */ /* 0x000fe20008000000 */
[----:B------:R-:W-:Y:S01]  /*22b0*/  UMOV UR23, 0x40000040 ;  /* 0x4000004000177882 */ /* 0x000fe20000000000 */
[----:B------:R-:W-:Y:S02]  /*22c0*/  UIADD3 UR7, UR6, 0x406, URZ ;  /* 0x0000040606077890 */ /* 0x000fe4000fffe03f */
        /* <DEDUP_REMOVED lines=54> */
[----:B------:R-:W-:-:S02]  /*2630*/  WARPGROUP.DEPBAR.LE gsb0, 0x0 ;  /* 0x00008000000079c5 */ /* 0x000fc40000010000 */
        /* <DEDUP_REMOVED lines=22> */
[----:B------:R-:W-:Y:S02]  /*27a0*/  WARPGROUP.DEPBAR.LE gsb0, 0x0 ;  /* 0x00008000000079c5 */ /* 0x000fe40000010000 */
[----:B------:R-:W-:-:S06]  /*27b0*/  WARPGROUP.ARRIVE ;  /* 0x00000000000079c5 */ /* 0x000fcc0000000000 */
[----:B------:R-:W-:Y:S01]  /*27c0*/  HGMMA.64x16x16.F32 R120, gdesc[UR20], R120, gsb0 ;  /* 0x00200000147879f0 */ /* 0x000fe20008000878 */
[----:B------:R-:W-:Y:S01]  /*27d0*/  UMOV UR22, UR26 ;  /* 0x0000001a00167c82 */ /* 0x000fe20008000000 */
[----:B------:R-:W-:Y:S01]  /*27e0*/  UMOV UR23, UR27 ;  /* 0x0000001b00177c82 */ /* 0x000fe20008000000 */
        /* <DEDUP_REMOVED lines=13> */
[----:B------:R-:W-:Y:S05]  /*28c0*/  @!P1 BRA `(.L_x_18) ;  /* 0x0000001800289947 */ /* 0x000fea0003800000 */
[----:B------:R-:W-:Y:S01]  /*28d0*/  UIADD3 UR7, UR37, 0x1, URZ ;  /* 0x0000000125077890 */ /* 0x000fe2000fffe03f */
[----:B------:R-:W-:-:S03]  /*28e0*/  IMAD.MOV.U32 R3, RZ, RZ, R0 ;  /* 0x000000ffff037224 */ /* 0x000fc600078e0000 */
[----:B------:R-:W-:-:S04]  /*28f0*/  UISETP.NE.AND UP0, UPT, UR7, 0x3, UPT ;  /* 0x000000030700788c */ /* 0x000fc8000bf05270 */
[----:B------:R-:W-:Y:S02]  /*2900*/  USEL UR6, URZ, 0x1, UP0 ;  /* 0x000000013f067887 */ /* 0x000fe40008000000 */
[----:B------:R-:W-:Y:S02]  /*2910*/  USEL UR7, UR7, URZ, UP0 ;  /* 0x0000003f07077287 */ /* 0x000fe40008000000 */
[----:B------:R-:W-:-:S06]  /*2920*/  ULOP3.LUT UR6, UR36, UR6, URZ, 0x3c, !UPT ;  /* 0x0000000624067292 */ /* 0x000fcc000f8e3c3f */
[----:B------:R-:W-:Y:S01]  /*2930*/  IMAD.U32 R6, RZ, RZ, UR6 ;  /* 0x00000006ff067e24 */ /* 0x000fe2000f8e00ff */
[----:B------:R-:W-:-:S06]  /*2940*/  UMOV UR6, UR37 ;  /* 0x0000002500067c82 */ /* 0x000fcc0008000000 */
.L_x_25:
[----:B------:R-:W-:Y:S05]  /*2950*/  @!P0 BRA `(.L_x_19) ;  /* 0x0000000000048947 */ /* 0x000fea0003800000 */
[----:B------:R-:W-:Y:S01]  /*2960*/  BPT.TRAP 0x1 ;  /* 0x000000040000795c */ /* 0x000fe20000300000 */
.L_x_19:
[----:B------:R-:W-:Y:S01]  /*2970*/  ULEA UR8, UR7, UR39, 0x3 ;  /* 0x0000002707087291 */ /* 0x000fe2000f8e183f */
[----:B01----:R-:W-:-:S08]  /*2980*/  SHF.L.U32 R4, R6, 0x1f, RZ ;  /* 0x0000001f06047819 */ /* 0x003fd000000006ff */
[----:B------:R0:W1:Y:S01]  /*2990*/  SYNCS.PHASECHK.TRANS64.TRYWAIT P1, [UR8], R4 ;  /* 0x00000004ff0075a7 */ /* 0x0000620008020148 */
[----:B------:R-:W-:Y:S05]  /*29a0*/  @!P0 BRA `(.L_x_20) ;  /* 0x0000000000048947 */ /* 0x000fea0003800000 */
[----:B------:R-:W-:Y:S01]  /*29b0*/  BPT.TRAP 0x1 ;  /* 0x000000040000795c */ /* 0x000fe20000300000 */
.L_x_20:
[----:B-1----:R-:W-:Y:S05]  /*29c0*/  @P1 BRA `(.L_x_21) ;  /* 0x0000000000081947 */ /* 0x002fea0003800000 */
[----:B------:R-:W1:Y:S02]  /*29d0*/  SYNCS.PHASECHK.TRANS64.TRYWAIT P1, [UR8], R4 ;  /* 0x00000004ff0075a7 */ /* 0x000e640008020148 */
[----:B-1----:R-:W-:Y:S05]  /*29e0*/  @!P1 BRA `(.L_x_22) ;  /* 0x000000b4000c9947 */ /* 0x002fea0003800000 */
.L_x_21:
[----:B------:R-:W-:Y:S01]  /*29f0*/  UIMAD UR8, UR7, 0xc00, UR4 ;  /* 0x00000c00070878a4 */ /* 0x000fe2000f8e0204 */
[----:B------:R-:W-:Y:S01]  /*2a00*/  WARPGROUP.ARRIVE ;  /* 0x00000000000079c5 */ /* 0x000fe20000000000 */
[----:B------:R-:W-:Y:S01]  /*2a10*/  UIMAD UR10, UR7, 0x280, UR5 ;  /* 0x00000280070a78a4 */ /* 0x000fe2000f8e0205 */
[----:B------:R-:W-:Y:S01]  /*2a20*/  UMOV UR9, 0x40000040 ;  /* 0x4000004000097882 */ /* 0x000fe20000000000 */
[----:B------:R-:W-:Y:S02]  /*2a30*/  UMOV UR11, 0x40000040 ;  /* 0x40000040000b7882 */ /* 0x000fe40000000000 */
[----:B------:R-:W-:Y:S01]  /*2a40*/  UIADD3 UR22, UR10, 0x80, URZ ;  /* 0x000000800a167890 */ /* 0x000fe2000fffe03f */
[----:B------:R-:W-:Y:S01]  /*2a50*/  UMOV UR20, UR8 ;  /* 0x0000000800147c82 */ /* 0x000fe20008000000 */
[----:B------:R-:W-:Y:S01]  /*2a60*/  UMOV UR21, UR9 ;  /* 0x0000000900157c82 */ /* 0x000fe20008000000 */
[----:B------:R-:W-:Y:S02]  /*2a70*/  UMOV UR23, 0x40000040 ;  /* 0x4000004000177882 */ /* 0x000fe40000000000 */
[----:B------:R-:W-:Y:S01]  /*2a80*/  HGMMA.64x16x16.F32 R136, gdesc[UR8], R136, gsb0 ;  /* 0x00200000088879f0 */ /* 0x000fe20008000888 */
        /* <DEDUP_REMOVED lines=12> */
[----:B------:R-:W-:Y:S01]  /*2b50*/  UMOV UR30, UR10 ;  /* 0x0000000a001e7c82 */ /* 0x000fe20008000000 */
[----:B------:R-:W-:Y:S01]  /*2b60*/  UMOV UR31, UR11 ;  /* 0x0000000b001f7c82 */ /* 0x000fe20008000000 */
[----:B------:R-:W-:Y:S01]  /*2b70*/  UIADD3 UR9, UR8, 0x800, URZ ;  /* 0x0000080008097890 */ /* 0x000fe2000fffe03f */
[----:B------:R-:W-:-:S02]  /*2b80*/  WARPGROUP.DEPBAR.LE gsb0, 0x0 ;  /* 0x00008000000079c5 */ /* 0x000fc40000010000 */
[----:B------:R-:W-:-:S06]  /*2b90*/  WARPGROUP.ARRIVE ;  /* 0x00000000000079c5 */ /* 0x000fcc0000000000 */
[----:B------:R-:W-:Y:S03]  /*2ba0*/  HGMMA.64x16x16.F32 R112, gdesc[UR20], R112, gsb0 ;  /* 0x00200000147079f0 */ /* 0x000fe60008000870 */
[----:B------:R-:W-:Y:S02]  /*2bb0*/  WARPGROUP.DEPBAR.LE gsb0, 0x0 ;  /* 0x00008000000079c5 */ /* 0x000fe40000010000 */
[----:B------:R-:W-:-:S06]  /*2bc0*/  WARPGROUP.ARRIVE ;  /* 0x00000000000079c5 */ /* 0x000fcc0000000000 */
[----:B------:R-:W-:Y:S01]  /*2bd0*/  HGMMA.64x16x16.F32 R88, gdesc[UR16], R88, gsb0 ;  /* 0x00200000105879f0 */ /* 0x000fe20008000858 */
[----:B------:R-:W-:Y:S02]  /*2be0*/  UIADD3 UR16, UR8, 0x400, URZ ;  /* 0x0000040008107890 */ /* 0x000fe4000fffe03f */
        /* <DEDUP_REMOVED lines=43> */
[----:B------:R-:W-:-:S02]  /*2ea0*/  UIADD3 UR9, UR8, 0x2, URZ ;  /* 0x0000000208097890 */ /* 0x000fc4000fffe03f */
[----:B------:R-:W-:Y:S01]  /*2eb0*/  UIADD3 UR11, UR10, 0x2, URZ ;  /* 0x000000020a0b7890 */ /* 0x000fe2000fffe03f */
[----:B------:R-:W-:Y:S02]  /*2ec0*/  WARPGROUP.DEPBAR.LE gsb0, 0x0 ;  /* 0x00008000000079c5 */ /* 0x000fe40000010000 */
[----:B------:R-:W-:-:S06]  /*2ed0*/  WARPGROUP.ARRIVE ;  /* 0x00000000000079c5 */ /* 0x000fcc0000000000 */
[----:B------:R-:W-:Y:S01]  /*2ee0*/  HGMMA.64x16x16.F32 R120, gdesc[UR28], R120, gsb0 ;  /* 0x002000001c7879f0 */ /* 0x000fe20008000878 */
[----:B------:R-:W-:Y:S01]  /*2ef0*/  UIADD3 UR30, UR10, 0x202, URZ ;  /* 0x000002020a1e7890 */ /* 0x000fe2000fffe03f */
[----:B------:R-:W-:Y:S01]  /*2f00*/  UMOV UR31, 0x40000040 ;  /* 0x40000040001f7882 */ /* 0x000fe20000000000 */
        /* <DEDUP_REMOVED lines=18> */
[----:B------:R-:W-:Y:S01]  /*3030*/  UMOV UR24, UR9 ;  /* 0x0000000900187c82 */ /* 0x000fe20008000000 */
[----:B------:R-:W-:Y:S01]  /*3040*/  UMOV UR25, 0x40000040 ;  /* 0x4000004000197882 */ /* 0x000fe20000000000 */
        /* <DEDUP_REMOVED lines=160> */
[----:B------:R-:W-:Y:S02]  /*3a50*/  UIADD3 UR20, UR8, 0x6, URZ ;  /* 0x0000000608147890 */ /* 0x000fe4000fffe03f */
[----:B------:R-:W-:Y:S01]  /*3a60*/  UIADD3 UR22, UR10, 0x6, URZ ;  /* 0x000000060a167890 */ /* 0x000fe2000fffe03f */
[----:B------:R-:W-:Y:S01]  /*3a70*/  UMOV UR21, 0x40000040 ;  /* 0x4000004000157882 */ /* 0x000fe20000000000 */
[----:B------:R-:W-:Y:S01]  /*3a80*/  UMOV UR23, 0x40000040 ;  /* 0x4000004000177882 */ /* 0x000fe20000000000 */
[----:B------:R-:W-:Y:S02]  /*3a90*/  UMOV UR29, UR21 ;  /* 0x00000015001d7c82 */ /* 0x000fe40008000000 */
[----:B------:R-:W-:Y:S01]  /*3aa0*/  UMOV UR28, UR20 ;  /* 0x00000014001c7c82 */ /* 0x000fe20008000000 */
[----:B------:R-:W-:Y:S01]  /*3ab0*/  UIADD3 UR8, UR8, 0x806, URZ ;  /* 0x0000080608087890 */ /* 0x000fe2000fffe03f */
[----:B------:R-:W-:-:S02]  /*3ac0*/  WARPGROUP.DEPBAR.LE gsb0, 0x0 ;  /* 0x00008000000079c5 */ /* 0x000fc40000010000 */
        /* <DEDUP_REMOVED lines=87> */
[----:B------:R-:W-:Y:S01]  /*4040*/  BPT.TRAP 0x1 ;  /* 0x000000040000795c */ /* 0x000fe20000300000 */
.L_x_23:
[----:B------:R-:W-:Y:S01]  /*4050*/  ULEA UR8, UR6, UR39, 0x3 ;  /* 0x0000002706087291 */ /* 0x000fe2000f8e183f */
[----:B------:R-:W-:-:S03]  /*4060*/  ISETP.GT.U32.AND P1, PT, R19, 0x1, PT ;  /* 0x000000011300780c */ /* 0x000fc60003f24070 */
[----:B------:R-:W-:-:S04]  /*4070*/  UIADD3 UR8, UR8, 0x18, URZ ;  /* 0x0000001808087890 */ /* 0x000fc8000fffe03f */
[----:B------:R-:W-:-:S09]  /*4080*/  UPRMT UR8, URZ, 0x654, UR8 ;  /* 0x000006543f087896 */ /* 0x000fd20008000008 */
[----:B------:R-:W-:Y:S01]  /*4090*/  SYNCS.ARRIVE.TRANS64.RED.A1T0 RZ, [UR8], RZ ;  /* 0x000000ffffff79a7 */ /* 0x000fe20008100408 */
[----:B------:R-:W-:Y:S05]  /*40a0*/  @P1 BRA `(.L_x_24) ;  /* 0x0000000000041947 */ /* 0x000fea0003800000 */
[----:B------:R-:W-:Y:S01]  /*40b0*/  BPT.TRAP 0x1 ;  /* 0x000000040000795c */ /* 0x000fe20000300000 */
.L_x_24:
[----:B------:R-:W-:Y:S01]  /*40c0*/  UIADD3 UR7, UR7, 0x1, URZ ;  /* 0x0000000107077890 */ /* 0x000fe2000fffe03f */
[C---:B------:R-:W-:Y:S01]  /*40d0*/  ISETP.GT.AND P1, PT, R3.reuse, 0x1, PT ;  /* 0x000000010300780c */ /* 0x040fe20003f24270 */
[----:B------:R-:W-:Y:S01]  /*40e0*/  UIADD3 UR6, UR6, 0x1, URZ ;  /* 0x0000000106067890 */ /* 0x000fe2000fffe03f */
[----:B------:R-:W-:Y:S01]  /*40f0*/  VIADD R3, R3, 0xffffffff ;  /* 0xffffffff03037836 */ /* 0x000fe20000000000 */
[----:B------:R-:W-:Y:S02]  /*4100*/  UISETP.NE.AND UP0, UPT, UR7, 0x3, UPT ;  /* 0x000000030700788c */ /* 0x000fe4000bf05270 */
[----:B------:R-:W-:Y:S02]  /*4110*/  UISETP.NE.AND UP1, UPT, UR6, 0x3, UPT ;  /* 0x000000030600788c */ /* 0x000fe4000bf25270 */
[----:B------:R-:W-:Y:S02]  /*4120*/  USEL UR8, URZ, 0x1, UP0 ;  /* 0x000000013f087887 */ /* 0x000fe40008000000 */
[----:B------:R-:W-:-:S02]  /*4130*/  USEL UR7, UR7, URZ, UP0 ;  /* 0x0000003f07077287 */ /* 0x000fc40008000000 */
[----:B------:R-:W-:Y:S02]  /*4140*/  USEL UR6, UR6, URZ, UP1 ;  /* 0x0000003f06067287 */ /* 0x000fe40008800000 */
[----:B------:R-:W-:Y:S01]  /*4150*/  LOP3.LUT R6, R6, UR8, RZ, 0x3c, !PT ;  /* 0x0000000806067c12 */ /* 0x000fe2000f8e3cff */
[----:B------:R-:W-:Y:S09]  /*4160*/  @P1 BRA `(.L_x_25) ;  /* 0xffffffe400f81947 */ /* 0x000ff2000383ffff */
.L_x_18:
[----:B------:R-:W2:Y:S02]  /*4170*/  LDC R3, c[0x0][0x28c] ;  /* 0x0000a300ff037b82 */ /* 0x000ea40000000800 */
[----:B--2---:R-:W-:-:S13]  /*4180*/  ISETP.GE.AND P1, PT, R3, 0x1, PT ;  /* 0x000000010300780c */ /* 0x004fda0003f26270 */
[----:B------:R-:W-:Y:S05]  /*4190*/  @!P1 BRA `(.L_x_26) ;  /* 0x0000000000349947 */ /* 0x000fea0003800000 */
[----:B------:R-:W-:Y:S05]  /*41a0*/  @!P0 BRA `(.L_x_27) ;  /* 0x0000000000048947 */ /* 0x000fea0003800000 */
[----:B------:R-:W-:Y:S01]  /*41b0*/  BPT.TRAP 0x1 ;  /* 0x000000040000795c */ /* 0x000fe20000300000 */
.L_x_27:
[----:B------:R-:W-:Y:S02]  /*41c0*/  IADD3 R0, R0, UR37, RZ ;  /* 0x0000002500007c10 */ /* 0x000fe4000fffe0ff */
[----:B------:R-:W-:-:S03]  /*41d0*/  ISETP.GT.U32.AND P0, PT, R19, 0x1, PT ;  /* 0x000000011300780c */ /* 0x000fc60003f04070 */
[----:B01----:R-:W-:-:S05]  /*41e0*/  IMAD.WIDE.U32 R4, R0, -0x55555555, RZ ;  /* 0xaaaaaaab00047825 */ /* 0x003fca00078e00ff */
[----:B------:R-:W-:-:S05]  /*41f0*/  SHF.R.U32.HI R5, RZ, 0x1, R5 ;  /* 0x00000001ff057819 */ /* 0x000fca0000011605 */
[----:B------:R-:W-:-:S05]  /*4200*/  IMAD R0, R5, -0x3, R0 ;  /* 0xfffffffd05007824 */ /* 0x000fca00078e0200 */
[----:B------:R-:W-:-:S05]  /*4210*/  LEA R0, R0, UR39, 0x3 ;  /* 0x0000002700007c11 */ /* 0x000fca000f8e18ff */
[----:B------:R-:W-:-:S05]  /*4220*/  VIADD R0, R0, 0x18 ;  /* 0x0000001800007836 */ /* 0x000fca0000000000 */
[----:B------:R-:W-:-:S04]  /*4230*/  PRMT R0, RZ, 0x654, R0 ;  /* 0x00000654ff007816 */ /* 0x000fc80000000000 */
[----:B------:R2:W-:Y:S01]  /*4240*/  SYNCS.ARRIVE.TRANS64.RED.A1T0 RZ, [R0+URZ], RZ ;  /* 0x000000ff00ff79a7 */ /* 0x0005e2000810043f */
[----:B------:R-:W-:Y:S05]  /*4250*/  @P0 BRA `(.L_x_26) ;  /* 0x0000000000040947 */ /* 0x000fea0003800000 */
[----:B------:R-:W-:Y:S01]  /*4260*/  BPT.TRAP 0x1 ;  /* 0x000000040000795c */ /* 0x000fe20000300000 */
.L_x_26:
[----:B------:R-:W3:Y:S01]  /*4270*/  LDC R8, c[0x0][0x288] ;  /* 0x0000a200ff087b82 */ /* 0x000ee20000000800 */
[----:B--2---:R-:W-:Y:S01]  /*4280*/  LOP3.LUT R0, R22, 0x1, RZ, 0xc0, !PT ;  /* 0x0000000116007812 */ /* 0x004fe200078ec0ff */
[----:B------:R-:W-:Y:S01]  /*4290*/  IMAD R7, R147, 0x50, RZ ;  /* 0x0000005093077824 */ /* 0x000fe200078e02ff */
[----:B------:R-:W-:Y:S01]  /*42a0*/  SHF.R.U32.HI R3, RZ, 0x2, R18 ;  /* 0x00000002ff037819 */ /* 0x000fe20000011612 */
[----:B------:R-:W-:Y:S01]  /*42b0*/  UIADD3 UR37, UR38, UR37, URZ ;  /* 0x0000002526257290 */ /* 0x000fe2000fffe03f */
[----:B01----:R-:W-:Y:S01]  /*42c0*/  LOP3.LUT R4, R18, 0x60, RZ, 0xc0, !PT ;  /* 0x0000006012047812 */ /* 0x003fe200078ec0ff */
[----:B------:R-:W-:Y:S01]  /*42d0*/  IMAD.SHL.U32 R10, R0, 0x40, RZ ;  /* 0x00000040000a7824 */ /* 0x000fe200078e00ff */
[----:B------:R-:W-:Y:S01]  /*42e0*/  LOP3.LUT R3, R3, 0x7, RZ, 0xc0, !PT ;  /* 0x0000000703037812 */ /* 0x000fe200078ec0ff */
[----:B------:R-:W-:Y:S01]  /*42f0*/  UISETP.GT.U32.AND UP0, UPT, UR37, 0x2, UPT ;  /* 0x000000022500788c */ /* 0x000fe2000bf04070 */
[----:B------:R-:W-:Y:S01]  /*4300*/  SHF.R.U32.HI R6, RZ, 0x1, R4 ;  /* 0x00000001ff067819 */ /* 0x000fe20000011604 */
[----:B------:R-:W-:Y:S01]  /*4310*/  IMAD.SHL.U32 R14, R18, 0x2, RZ ;  /* 0x00000002120e7824 */ /* 0x000fe200078e00ff */
[--C-:B------:R-:W-:Y:S01]  /*4320*/  LOP3.LUT R153, R10, 0x40, R3.reuse, 0xe2, !PT ;  /* 0x000000400a997812 */ /* 0x100fe200078ee203 */
[----:B------:R-:W-:Y:S01]  /*4330*/  ULDC UR7, c[0x0][0x284] ;  /* 0x0000a10000077ab9 */ /* 0x000fe20000000800 */
[----:B------:R-:W-:Y:S01]  /*4340*/  IADD3 R5, RZ, -R6, -R3 ;  /* 0x80000006ff057210 */ /* 0x000fe20007ffe803 */
[----:B------:R-:W-:Y:S01]  /*4350*/  IMAD R3, R146, 0x180, RZ ;  /* 0x0000018092037824 */ /* 0x000fe200078e02ff */
[----:B------:R-:W-:Y:S01]  /*4360*/  LOP3.LUT R4, R18, 0x3, RZ, 0xc0, !PT ;  /* 0x0000000312047812 */ /* 0x000fe200078ec0ff */
[----:B------:R-:W-:Y:S01]  /*4370*/  UISETP.LT.U32.AND UP0, UPT, UR38, 0x3, UP0 ;  /* 0x000000032600788c */ /* 0x000fe20008701070 */
[----:B------:R-:W-:Y:S01]  /*4380*/  SHF.R.S32.HI R21, RZ, 0x1f, R23 ;  /* 0x0000001fff157819 */ /* 0x000fe20000011417 */
[----:B------:R-:W-:Y:S01]  /*4390*/  UISETP.GE.U32.AND UP1, UPT, UR38, 0x3, UPT ;  /* 0x000000032600788c */ /* 0x000fe2000bf26070 */
[C---:B------:R-:W-:Y:S01]  /*43a0*/  LOP3.LUT R14, R7.reuse, 0x6, R14, 0xf8, !PT ;  /* 0x00000006070e7812 */ /* 0x040fe200078ef80e */
[----:B------:R-:W-:Y:S01]  /*43b0*/  IMAD R152, R0, -0x40, R5 ;  /* 0xffffffc000987824 */ /* 0x000fe200078e0205 */
[----:B------:R-:W-:Y:S01]  /*43c0*/  ULDC.64 UR8, c[0x0][0x5d0] ;  /* 0x0001740000087ab9 */ /* 0x000fe20000000a00 */
[----:B------:R-:W-:Y:S01]  /*43d0*/  UIMAD.WIDE.U32 UR4, UR37, -0x55555555, URZ ;  /* 0xaaaaaaab250478a5 */ /* 0x000fe2000f8e003f */
[----:B------:R-:W-:Y:S01]  /*43e0*/  SHF.R.S32.HI R15, RZ, 0x1f, R14 ;  /* 0x0000001fff0f7819 */ /* 0x000fe2000001140e */
[----:B------:R-:W-:Y:S01]  /*43f0*/  USEL UR6, URZ, 0x1, !UP0 ;  /* 0x000000013f067887 */ /* 0x000fe2000c000000 */
[----:B---3--:R-:W-:Y:S01]  /*4400*/  ISETP.GE.AND P0, PT, R7, R8, PT ;  /* 0x000000080700720c */ /* 0x008fe20003f06270 */
[----:B------:R-:W-:Y:S01]  /*4410*/  IMAD R0, R4, -0x2, R8 ;  /* 0xfffffffe04007824 */ /* 0x000fe200078e0208 */
[----:B------:R-:W-:Y:S01]  /*4420*/  USHF.R.U32.HI UR4, URZ, 0x1, UR5 ;  /* 0x000000013f047899 */ /* 0x000fe20008011605 */
[----:B------:R-:W-:Y:S01]  /*4430*/  IMAD R4, R21, UR8, RZ ;  /* 0x0000000815047c24 */ /* 0x000fe2000f8e02ff */
[C---:B------:R-:W-:Y:S01]  /*4440*/  ISETP.GE.OR P0, PT, R3.reuse, UR7, P0 ;  /* 0x0000000703007c0c */ /* 0x040fe20008706670 */
[----:B------:R-:W-:Y:S01]  /*4450*/  ULOP3.LUT UR36, UR36, UR6, URZ, 0x3c, !UPT ;  /* 0x0000000624247292 */ /* 0x000fe2000f8e3c3f */
[----:B------:R-:W-:Y:S01]  /*4460*/  IMAD.WIDE R146, R146, 0x180, RZ ;  /* 0x0000018092927825 */ /* 0x000fe200078e02ff */
[----:B------:R-:W-:Y:S01]  /*4470*/  UIMAD UR37, UR4, -0x3, UR37 ;  /* 0xfffffffd042578a4 */ /* 0x000fe2000f8e0225 */
[----:B------:R-:W-:Y:S01]  /*4480*/  IADD3 R152, -R3, UR7, R152 ;  /* 0x0000000703987c10 */ /* 0x000fe2000fffe198 */
[----:B------:R-:W-:Y:S01]  /*4490*/  @UP1 ULOP3.LUT UR36, UR36, 0x1, UR4, 0x78, !UPT ;  /* 0x0000000124241892 */ /* 0x000fe2000f8e7804 */
[C---:B------:R-:W-:Y:S01]  /*44a0*/  IMAD R9, R23.reuse, UR9, R4 ;  /* 0x0000000917097c24 */ /* 0x040fe2000f8e0204 */
[----:B------:R-:W-:Y:S01]  /*44b0*/  LOP3.LUT R153, R146, R153, R6, 0xfe, !PT ;  /* 0x0000009992997212 */ /* 0x000fe200078efe06 */
[----:B------:R-:W-:-:S04]  /*44c0*/  IMAD.WIDE.U32 R4, R23, UR8, R14 ;  /* 0x0000000817047c25 */ /* 0x000fc8000f8e000e */
[----:B------:R-:W-:Y:S02]  /*44d0*/  IMAD.IADD R3, R0, 0x1, -R7 ;  /* 0x0000000100037824 */ /* 0x000fe400078e0a07 */
[----:B------:R-:W-:Y:S02]  /*44e0*/  IMAD.IADD R5, R5, 0x1, R9 ;  /* 0x0000000105057824 */ /* 0x000fe400078e0209 */
[----:B------:R-:W-:Y:S01]  /*44f0*/  IMAD.MOV.U32 R0, RZ, RZ, -0x1 ;  /* 0xffffffffff007424 */ /* 0x000fe200078e00ff */
[----:B------:R-:W-:Y:S06]  /*4500*/  @P0 BRA `(.L_x_28) ;  /* 0x0000007c001c0947 */ /* 0x000fec0003800000 */
[----:B------:R-:W0:Y:S01]  /*4510*/  LDC.64 R12, c[0x0][0x5c8] ;  /* 0x00017200ff0c7b82 */ /* 0x000e220000000a00 */
[----:B-----5:R-:W-:Y:S01]  /*4520*/  FSETP.NEU.AND P1, PT, R144, RZ, PT ;  /* 0x000000ff9000720b */ /* 0x020fe20003f2d000 */
[----:B------:R-:W-:Y:S01]  /*4530*/  BSSY B0, `(.L_x_28) ;  /* 0x00007c4000007945 */ /* 0x000fe20003800000 */
[----:B------:R-:W-:-:S04]  /*4540*/  ISETP.GT.AND P4, PT, R152, RZ, PT ;  /* 0x000000ff9800720c */ /* 0x000fc80003f84270 */
[----:B------:R-:W-:Y:S01]  /*4550*/  ISETP.GT.AND P0, PT, R3, RZ, P4 ;  /* 0x000000ff0300720c */ /* 0x000fe20002704270 */
[-C--:B0-----:R-:W-:Y:S02]  /*4560*/  IMAD R6, R147, R12.reuse, RZ ;  /* 0x0000000c93067224 */ /* 0x081fe400078e02ff */
[----:B------:R-:W-:-:S04]  /*4570*/  IMAD.WIDE.U32 R158, R153, R12, R4 ;  /* 0x0000000c999e7225 */ /* 0x000fc800078e0004 */
[----:B------:R-:W-:-:S04]  /*4580*/  IMAD R5, R153, R13, R6 ;  /* 0x0000000d99057224 */ /* 0x000fc800078e0206 */
[----:B------:R-:W-:Y:S01]  /*4590*/  IMAD.IADD R161, R159, 0x1, R5 ;  /* 0x000000019fa17824 */ /* 0x000fe200078e0205 */
[----:B------:R-:W-:Y:S06]  /*45a0*/  @!P1 BRA `(.L_x_29) ;  /* 0x0000005800649947 */ /* 0x000fec0003800000 */
[----:B------:R-:W0:Y:S01]  /*45b0*/  LDC.64 R150, c[0x0][0x5b8] ;  /* 0x00016e00ff967b82 */ /* 0x000e220000000a00 */
[----:B------:R-:W-:-:S07]  /*45c0*/  ULDC.64 UR4, c[0x0][0x5c0] ;  /* 0x0001700000047ab9 */ /* 0x000fce0000000a00 */
[----:B------:R-:W1:Y:S08]  /*45d0*/  LDC.64 R148, c[0x0][0x5b0] ;  /* 0x00016c00ff947b82 */ /* 0x000e700000000a00 */
[----:B------:R-:W2:Y:S01]  /*45e0*/  LDC.64 R10, c[0x0][0x5a8] ;  /* 0x00016a00ff0a7b82 */ /* 0x000ea20000000a00 */
[-C--:B0-----:R-:W-:Y:S02]  /*45f0*/  IMAD R4, R21, R150.reuse, RZ ;  /* 0x0000009615047224 */ /* 0x081fe400078e02ff */
[----:B------:R-:W-:-:S04]  /*4600*/  IMAD.WIDE.U32 R154, R23, R150, R14 ;  /* 0x00000096179a7225 */ /* 0x000fc800078e000e */
[----:B------:R-:W-:Y:S02]  /*4610*/  IMAD R151, R23, R151, R4 ;  /* 0x0000009717977224 */ /* 0x000fe400078e0204 */
[-C--:B-1----:R-:W-:Y:S02]  /*4620*/  IMAD R146, R147, R148.reuse, RZ ;  /* 0x0000009493927224 */ /* 0x082fe400078e02ff */
[----:B------:R-:W-:Y:S02]  /*4630*/  IMAD.IADD R157, R155, 0x1, R151 ;  /* 0x000000019b9d7824 */ /* 0x000fe400078e0297 */
[----:B------:R-:W-:Y:S02]  /*4640*/  IMAD.MOV.U32 R156, RZ, RZ, R154 ;  /* 0x000000ffff9c7224 */ /* 0x000fe400078e009a */
[C---:B------:R-:W-:Y:S02]  /*4650*/  IMAD R159, R153.reuse, R149, R146 ;  /* 0x00000095999f7224 */ /* 0x040fe400078e0292 */
[----:B------:R-:W-:-:S04]  /*4660*/  IMAD.WIDE.U32 R4, R153, R148, R156 ;  /* 0x0000009499047225 */ /* 0x000fc800078e009c */
[----:B------:R-:W-:Y:S01]  /*4670*/  IMAD.IADD R5, R5, 0x1, R159 ;  /* 0x0000000105057824 */ /* 0x000fe200078e029f */
[----:B--2---:R-:W-:-:S04]  /*4680*/  LEA R8, P1, R4, R10, 0x1 ;  /* 0x0000000a04087211 */ /* 0x004fc800078208ff */
[----:B------:R-:W-:-:S05]  /*4690*/  LEA.HI.X R9, R4, R11, R5, 0x1, P1 ;  /* 0x0000000b04097211 */ /* 0x000fca00008f0c05 */
[----:B------:R-:W2:Y:S01]  /*46a0*/  @P0 LDG.E.LTC128B.U16 R160, desc[UR40][R8.64] ;  /* 0x0000002808a00981 */ /* 0x000ea2000c1e1520 */
[----:B------:R-:W-:Y:S01]  /*46b0*/  LEA R6, P1, R158, UR4, 0x1 ;  /* 0x000000049e067c11 */ /* 0x000fe2000f8208ff */
[----:B------:R-:W-:Y:S01]  /*46c0*/  IMAD.WIDE.U32 R4, R153, R148, R14 ;  /* 0x0000009499047225 */ /* 0x000fe200078e000e */
[----:B------:R-:W-:Y:S01]  /*46d0*/  BSSY B1, `(.L_x_30) ;  /* 0x0000011000017945 */ /* 0x000fe20003800000 */
[C---:B------:R-:W-:Y:S02]  /*46e0*/  SHF.L.U64.HI R147, R148.reuse, 0x3, R149 ;  /* 0x0000000394937819 */ /* 0x040fe40000010295 */
[----:B------:R-:W-:Y:S01]  /*46f0*/  IMAD.SHL.U32 R146, R148, 0x8, RZ ;  /* 0x0000000894927824 */ /* 0x000fe200078e00ff */
[----:B------:R-:W-:-:S03]  /*4700*/  IADD3 R5, R159, R5, RZ ;  /* 0x000000059f057210 */ /* 0x000fc60007ffe0ff */
[----:B------:R-:W-:-:S04]  /*4710*/  IMAD.WIDE.U32 R20, R23, R150, R4 ;  /* 0x0000009617147225 */ /* 0x000fc800078e0004 */
[----:B------:R-:W-:Y:S01]  /*4720*/  IMAD.IADD R5, R151, 0x1, R21 ;  /* 0x0000000197057824 */ /* 0x000fe200078e0215 */
[----:B------:R-:W-:-:S04]  /*4730*/  LEA R4, P2, R20, R10, 0x1 ;  /* 0x0000000a14047211 */ /* 0x000fc800078408ff */
[----:B------:R-:W-:Y:S01]  /*4740*/  LEA.HI.X R5, R20, R11, R5, 0x1, P2 ;  /* 0x0000000b14057211 */ /* 0x000fe200010f0c05 */
[----:B--2---:R-:W-:-:S05]  /*4750*/  HADD2.F32 R7, -RZ, R160.H0_H0 ;  /* 0x200000a0ff077230 */ /* 0x004fca0000004100 */
[----:B------:R-:W-:-:S04]  /*4760*/  FMUL R7, R7, R144 ;  /* 0x0000009007077220 */ /* 0x000fc80000400000 */
[----:B------:R-:W-:-:S05]  /*4770*/  FFMA R7, R136, R145, R7 ;  /* 0x0000009188077223 */ /* 0x000fca0000000007 */
[----:B------:R-:W-:Y:S02]  /*4780*/  F2FP.F16.F32.PACK_AB R9, RZ, R7 ;  /* 0x00000007ff09723e */ /* 0x000fe400000000ff */
[----:B------:R-:W-:Y:S02]  /*4790*/  LEA.HI.X R7, R158, UR5, R161, 0x1, P1 ;  /* 0x000000059e077c11 */ /* 0x000fe400088f0ca1 */
[----:B------:R-:W-:-:S03]  /*47a0*/  ISETP.GT.AND P1, PT, R3, 0x1, P4 ;  /* 0x000000010300780c */ /* 0x000fc60002724270 */
[----:B------:R0:W-:Y:S10]  /*47b0*/  @P0 STG.E.U16 desc[UR40][R6.64], R9 ;  /* 0x0000000906000986 */ /* 0x0001f4000c101528 */
[----:B------:R-:W-:Y:S05]  /*47c0*/  @!P1 BRA `(.L_x_31) ;  /* 0x0000000000049947 */ /* 0x000fea0003800000 */
[----:B------:R1:W5:Y:S02]  /*47d0*/  LDG.E.LTC128B.U16 R160, desc[UR40][R4.64+0x2] ;  /* 0x0000022804a07981 */ /* 0x000364000c1e1520 */
.L_x_31:
[----:B------:R-:W-:Y:S05]  /*47e0*/  BSYNC B1 ;  /* 0x0000000000017941 */ /* 0x000fea0003800000 */
.L_x_30:
[----:B0----5:R-:W-:Y:S01]  /*47f0*/  HADD2.F32 R9, -RZ, R160.H0_H0 ;  /* 0x200000a0ff097230 */ /* 0x021fe20000004100 */
[----:B------:R-:W-:Y:S01]  /*4800*/  ISETP.GT.AND P3, PT, R152, 0x8, PT ;  /* 0x000000089800780c */ /* 0x000fe20003f64270 */
[----:B------:R-:W-:-:S04]  /*4810*/  IMAD.WIDE.U32 R164, R153, R148, R146 ;  /* 0x0000009499a47225 */ /* 0x000fc800078e0092 */
[----:B------:R-:W-:Y:S01]  /*4820*/  FMUL R8, R9, R144 ;  /* 0x0000009009087220 */ /* 0x000fe20000400000 */
[----:B------:R-:W-:Y:S01]  /*4830*/  IMAD.IADD R167, R159, 0x1, R165 ;  /* 0x000000019fa77824 */ /* 0x000fe200078e02a5 */
[----:B------:R-:W-:Y:S02]  /*4840*/  IADD3 R9, P2, R154, R164, RZ ;  /* 0x000000a49a097210 */ /* 0x000fe40007f5e0ff */
[----:B------:R-:W-:Y:S01]  /*4850*/  ISETP.GT.AND P0, PT, R3, RZ, P3 ;  /* 0x000000ff0300720c */ /* 0x000fe20001f04270 */
[----:B------:R-:W-:Y:S02]  /*4860*/  FFMA R137, R137, R145, R8 ;  /* 0x0000009189897223 */ /* 0x000fe40000000008 */
[----:B------:R-:W-:Y:S01]  /*4870*/  IMAD.X R20, R167, 0x1, R157, P2 ;  /* 0x00000001a7147824 */ /* 0x000fe200010e069d */
[----:B------:R-:W-:Y:S02]  /*4880*/  LEA R8, P2, R9, R10, 0x1 ;  /* 0x0000000a09087211 */ /* 0x000fe400078408ff */
[----:B------:R-:W-:-:S02]  /*4890*/  F2FP.F16.F32.PACK_AB R137, RZ, R137 ;  /* 0x00000089ff89723e */ /* 0x000fc400000000ff */
[----:B------:R-:W-:-:S03]  /*48a0*/  LEA.HI.X R9, R9, R11, R20, 0x1, P2 ;  /* 0x0000000b09097211 */ /* 0x000fc600010f0c14 */
[----:B------:R0:W-:Y:S04]  /*48b0*/  @P1 STG.E.U16 desc[UR40][R6.64+0x2], R137 ;  /* 0x0000028906001986 */ /* 0x0001e8000c101528 */
[----:B------:R2:W3:Y:S01]  /*48c0*/  @P0 LDG.E.LTC128B.U16 R160, desc[UR40][R8.64] ;  /* 0x0000002808a00981 */ /* 0x0004e2000c1e1520 */
[C---:B------:R-:W-:Y:S01]  /*48d0*/  IMAD.SHL.U32 R161, R12.reuse, 0x10, RZ ;  /* 0x000000100ca17824 */ /* 0x040fe200078e00ff */
[----:B------:R-:W-:Y:S01]  /*48e0*/  SHF.L.U64.HI R163, R12, 0x4, R13 ;  /* 0x000000040ca37819 */ /* 0x000fe2000001020d */
[----:B------:R-:W-:Y:S01]  /*48f0*/  BSSY B1, `(.L_x_32) ;  /* 0x0000011000017945 */ /* 0x000fe20003800000 */
[----:B------:R-:W-:Y:S02]  /*4900*/  IADD3 R136, P1, R14, R164, RZ ;  /* 0x000000a40e887210 */ /* 0x000fe40007f3e0ff */
[----:B------:R-:W-:-:S03]  /*4910*/  IADD3 R20, P2, R161, R6, RZ ;  /* 0x00000006a1147210 */ /* 0x000fc60007f5e0ff */
[----:B0-----:R-:W-:Y:S01]  /*4920*/  IMAD.X R137, R15, 0x1, R167, P1 ;  /* 0x000000010f897824 */ /* 0x001fe200008e06a7 */
[----:B------:R-:W-:Y:S01]  /*4930*/  ISETP.GT.AND P1, PT, R3, 0x1, P3 ;  /* 0x000000010300780c */ /* 0x000fe20001f24270 */
[----:B------:R-:W-:-:S04]  /*4940*/  IMAD.WIDE.U32 R136, R23, R150, R136 ;  /* 0x0000009617887225 */ /* 0x000fc800078e0088 */
[----:B------:R-:W-:Y:S01]  /*4950*/  IMAD.IADD R137, R151, 0x1, R137 ;  /* 0x0000000197897824 */ /* 0x000fe200078e0289 */
[----:B--2---:R-:W-:-:S04]  /*4960*/  LEA R8, P5, R136, R10, 0x1 ;  /* 0x0000000a88087211 */ /* 0x004fc800078a08ff */
[----:B------:R-:W-:Y:S01]  /*4970*/  LEA.HI.X R9, R136, R11, R137, 0x1, P5 ;  /* 0x0000000b88097211 */ /* 0x000fe200028f0c89 */
[----:B---3--:R-:W-:-:S05]  /*4980*/  HADD2.F32 R21, -RZ, R160.H0_H0 ;  /* 0x200000a0ff157230 */ /* 0x008fca0000004100 */
[----:B------:R-:W-:-:S04]  /*4990*/  FMUL R21, R21, R144 ;  /* 0x0000009015157220 */ /* 0x000fc80000400000 */
[----:B------:R-:W-:-:S05]  /*49a0*/  FFMA R21, R138, R145, R21 ;  /* 0x000000918a157223 */ /* 0x000fca0000000015 */
[----:B------:R-:W-:Y:S01]  /*49b0*/  F2FP.F16.F32.PACK_AB R138, RZ, R21 ;  /* 0x00000015ff8a723e */ /* 0x000fe200000000ff */
[----:B------:R-:W-:-:S05]  /*49c0*/  IMAD.X R21, R163, 0x1, R7, P2 ;  /* 0x00000001a3157824 */ /* 0x000fca00010e0607 */
[----:B------:R0:W-:Y:S01]  /*49d0*/  @P0 STG.E.U16 desc[UR40][R20.64], R138 ;  /* 0x0000008a14000986 */ /* 0x0001e2000c101528 */
[----:B------:R-:W-:Y:S05]  /*49e0*/  @!P1 BRA `(.L_x_33) ;  /* 0x0000000000049947 */ /* 0x000fea0003800000 */
[----:B------:R2:W5:Y:S02]  /*49f0*/  LDG.E.LTC128B.U16 R160, desc[UR40][R8.64+0x2] ;  /* 0x0000022808a07981 */ /* 0x000564000c1e1520 */
.L_x_33:
[----:B------:R-:W-:Y:S05]  /*4a00*/  BSYNC B1 ;  /* 0x0000000000017941 */ /* 0x000fea0003800000 */
.L_x_32:
[----:B-----5:R-:W-:Y:S01]  /*4a10*/  HADD2.F32 R137, -RZ, R160.H0_H0 ;  /* 0x200000a0ff897230 */ /* 0x020fe20000004100 */
[----:B------:R-:W-:Y:S01]  /*4a20*/  ISETP.GT.AND P0, PT, R3, 0x8, P4 ;  /* 0x000000080300780c */ /* 0x000fe20002704270 */
[----:B------:R-:W-:Y:S03]  /*4a30*/  BSSY B1, `(.L_x_34) ;  /* 0x0000007000017945 */ /* 0x000fe60003800000 */
[----:B------:R-:W-:-:S04]  /*4a40*/  FMUL R136, R137, R144 ;  /* 0x0000009089887220 */ /* 0x000fc80000400000 */
[----:B------:R-:W-:-:S05]  /*4a50*/  FFMA R136, R139, R145, R136 ;  /* 0x000000918b887223 */ /* 0x000fca0000000088 */
[----:B------:R-:W-:-:S05]  /*4a60*/  F2FP.F16.F32.PACK_AB R136, RZ, R136 ;  /* 0x00000088ff88723e */ /* 0x000fca00000000ff */
[----:B------:R3:W-:Y:S01]  /*4a70*/  @P1 STG.E.U16 desc[UR40][R20.64+0x2], R136 ;  /* 0x0000028814001986 */ /* 0x0007e2000c101528 */
[----:B------:R-:W-:Y:S05]  /*4a80*/  @!P0 BRA `(.L_x_35) ;  /* 0x0000000000048947 */ /* 0x000fea0003800000 */
[----:B------:R4:W5:Y:S02]  /*4a90*/  LDG.E.LTC128B.U16 R160, desc[UR40][R4.64+0x10] ;  /* 0x0000102804a07981 */ /* 0x000964000c1e1520 */
.L_x_35:
[----:B------:R-:W-:Y:S05]  /*4aa0*/  BSYNC B1 ;  /* 0x0000000000017941 */ /* 0x000fea0003800000 */
.L_x_34:
        /* <DEDUP_REMOVED lines=9> */
.L_x_37:
[----:B------:R-:W-:Y:S05]  /*4b40*/  BSYNC B1 ;  /* 0x0000000000017941 */ /* 0x000fea0003800000 */
.L_x_36:
[----:B0----5:R-:W-:Y:S01]  /*4b50*/  HADD2.F32 R137, -RZ, R160.H0_H0 ;  /* 0x200000a0ff897230 */ /* 0x021fe20000004100 */
[----:B------:R-:W-:Y:S01]  /*4b60*/  ISETP.GT.AND P0, PT, R3, 0x8, P3 ;  /* 0x000000080300780c */ /* 0x000fe20001f04270 */
[----:B------:R-:W-:Y:S03]  /*4b70*/  BSSY B1, `(.L_x_38) ;  /* 0x0000007000017945 */ /* 0x000fe60003800000 */
[----:B---3--:R-:W-:-:S04]  /*4b80*/  FMUL R136, R137, R144 ;  /* 0x0000009089887220 */ /* 0x008fc80000400000 */
[----:B------:R-:W-:-:S05]  /*4b90*/  FFMA R136, R141, R145, R136 ;  /* 0x000000918d887223 */ /* 0x000fca0000000088 */
[----:B------:R-:W-:-:S05]  /*4ba0*/  F2FP.F16.F32.PACK_AB R136, RZ, R136 ;  /* 0x00000088ff88723e */ /* 0x000fca00000000ff */
[----:B------:R0:W-:Y:S01]  /*4bb0*/  @P1 STG.E.U16 desc[UR40][R6.64+0x12], R136 ;  /* 0x0000128806001986 */ /* 0x0001e2000c101528 */
[----:B------:R-:W-:Y:S05]  /*4bc0*/  @!P0 BRA `(.L_x_39) ;  /* 0x0000000000048947 */ /* 0x000fea0003800000 */
[----:B------:R3:W5:Y:S02]  /*4bd0*/  LDG.E.LTC128B.U16 R160, desc[UR40][R8.64+0x10] ;  /* 0x0000102808a07981 */ /* 0x000764000c1e1520 */
.L_x_39:
[----:B------:R-:W-:Y:S05]  /*4be0*/  BSYNC B1 ;  /* 0x0000000000017941 */ /* 0x000fea0003800000 */
.L_x_38:
        /* <DEDUP_REMOVED lines=9> */
.L_x_41:
[----:B------:R-:W-:Y:S05]  /*4c80*/  BSYNC B1 ;  /* 0x0000000000017941 */ /* 0x000fea0003800000 */
.L_x_40:
[----:B------:R-:W-:Y:S01]  /*4c90*/  IMAD.MOV.U32 R138, RZ, RZ, R164 ;  /* 0x000000ffff8a7224 */ /* 0x000fe200078e00a4 */
[----:B------:R-:W-:Y:S01]  /*4ca0*/  ISETP.GT.AND P2, PT, R152, 0x80, PT ;  /* 0x000000809800780c */ /* 0x000fe20003f44270 */
[----:B------:R-:W-:Y:S01]  /*4cb0*/  IMAD.MOV.U32 R139, RZ, RZ, R167 ;  /* 0x000000ffff8b7224 */ /* 0x000fe200078e00a7 */
[----:B-----5:R-:W-:Y:S01]  /*4cc0*/  PRMT R172, R160, 0x7610, R172 ;  /* 0x00007610a0ac7816 */ /* 0x020fe200000000ac */
[----:B0-----:R-:W-:Y:S01]  /*4cd0*/  HADD2.F32 R137, -RZ, R160.H0_H0 ;  /* 0x200000a0ff897230 */ /* 0x001fe20000004100 */
[----:B------:R-:W-:Y:S01]  /*4ce0*/  ISETP.GT.AND P0, PT, R3, RZ, P2 ;  /* 0x000000ff0300720c */ /* 0x000fe20001704270 */
[----:B------:R-:W-:Y:S02]  /*4cf0*/  IMAD R149, R149, 0x78, RZ ;  /* 0x0000007895957824 */ /* 0x000fe400078e02ff */
[----:B------:R-:W-:-:S04]  /*4d00*/  IMAD.WIDE.U32 R138, R148, 0x78, R138 ;  /* 0x00000078948a7825 */ /* 0x000fc800078e008a */
[----:B------:R-:W-:Y:S01]  /*4d10*/  FMUL R136, R137, R144 ;  /* 0x0000009089887220 */ /* 0x000fe20000400000 */
[----:B------:R-:W-:-:S03]  /*4d20*/  IADD3 R175, R139, R149, RZ ;  /* 0x000000958baf7210 */ /* 0x000fc60007ffe0ff */
[----:B------:R-:W-:Y:S01]  /*4d30*/  FFMA R143, R143, R145, R136 ;  /* 0x000000918f8f7223 */ /* 0x000fe20000000088 */
[----:B------:R-:W-:-:S04]  /*4d40*/  IADD3 R137, P5, R154, R138, RZ ;  /* 0x0000008a9a897210 */ /* 0x000fc80007fbe0ff */
[----:B------:R-:W-:Y:S01]  /*4d50*/  F2FP.F16.F32.PACK_AB R143, RZ, R143 ;  /* 0x0000008fff8f723e */ /* 0x000fe200000000ff */
[----:B------:R-:W-:Y:S01]  /*4d60*/  IMAD.X R140, R175, 0x1, R157, P5 ;  /* 0x00000001af8c7824 */ /* 0x000fe200028e069d */
[----:B------:R-:W-:-:S03]  /*4d70*/  LEA R136, P5, R137, R10, 0x1 ;  /* 0x0000000a89887211 */ /* 0x000fc600078a08ff */
[----:B------:R0:W-:Y:S01]  /*4d80*/  @P1 STG.E.U16 desc[UR40][R20.64+0x12], R143 ;  /* 0x0000128f14001986 */ /* 0x0001e2000c101528 */
[----:B------:R-:W-:-:S05]  /*4d90*/  LEA.HI.X R137, R137, R11, R140, 0x1, P5 ;  /* 0x0000000b89897211 */ /* 0x000fca00028f0c8c */
[----:B------:R1:W2:Y:S01]  /*4da0*/  @P0 LDG.E.LTC128B.U16 R172, desc[UR40][R136.64] ;  /* 0x0000002888ac0981 */ /* 0x0002a2000c1e1520 */
[----:B------:R-:W-:Y:S01]  /*4db0*/  IMAD.WIDE.U32 R164, R148, 0x78, R146 ;  /* 0x0000007894a47825 */ /* 0x000fe200078e0092 */
[----:B------:R-:W-:Y:S03]  /*4dc0*/  BSSY B1, `(.L_x_42) ;  /* 0x0000018000017945 */ /* 0x000fe60003800000 */
[----:B------:R-:W-:Y:S02]  /*4dd0*/  IMAD.MOV.U32 R142, RZ, RZ, R164 ;  /* 0x000000ffff8e7224 */ /* 0x000fe400078e00a4 */
[----:B0-----:R-:W-:Y:S02]  /*4de0*/  IMAD.IADD R143, R149, 0x1, R165 ;  /* 0x00000001958f7824 */ /* 0x001fe400078e02a5 */
[----:B------:R-:W-:Y:S02]  /*4df0*/  IMAD.MOV.U32 R170, RZ, RZ, R20 ;  /* 0x000000ffffaa7224 */ /* 0x000fe400078e0014 */
[----:B------:R-:W-:-:S04]  /*4e00*/  IMAD.WIDE.U32 R140, R153, R148, R142 ;  /* 0x00000094998c7225 */ /* 0x000fc800078e008e */
[----:B------:R-:W-:Y:S01]  /*4e10*/  IMAD.MOV.U32 R171, RZ, RZ, R21 ;  /* 0x000000ffffab7224 */ /* 0x000fe200078e0015 */
[----:B------:R-:W-:Y:S01]  /*4e20*/  IADD3 R140, P1, R14, R140, RZ ;  /* 0x0000008c0e8c7210 */ /* 0x000fe20007f3e0ff */
[----:B------:R-:W-:Y:S02]  /*4e30*/  IMAD R169, R13, 0xf0, RZ ;  /* 0x000000f00da97824 */ /* 0x000fe400078e02ff */
[----:B------:R-:W-:Y:S01]  /*4e40*/  IMAD.WIDE.U32 R170, R12, 0xf0, R170 ;  /* 0x000000f00caa7825 */ /* 0x000fe200078e00aa */
[----:B------:R-:W-:Y:S02]  /*4e50*/  IADD3.X R141, R15, R159, R141, P1, !PT ;  /* 0x0000009f0f8d7210 */ /* 0x000fe40000ffe48d */
[----:B------:R-:W-:Y:S01]  /*4e60*/  ISETP.GT.AND P1, PT, R3, 0x1, P2 ;  /* 0x000000010300780c */ /* 0x000fe20001724270 */
[----:B------:R-:W-:Y:S02]  /*4e70*/  @P0 IMAD.MOV.U32 R166, RZ, RZ, R170 ;  /* 0x000000ffffa60224 */ /* 0x000fe400078e00aa */
[----:B------:R-:W-:-:S03]  /*4e80*/  IMAD.WIDE.U32 R140, R23, R150, R140 ;  /* 0x00000096178c7225 */ /* 0x000fc600078e008c */
[----:B-1----:R-:W-:Y:S01]  /*4e90*/  LEA R136, P5, R140, R10, 0x1 ;  /* 0x0000000a8c887211 */ /* 0x002fe200078a08ff */
[----:B--2---:R-:W-:-:S05]  /*4ea0*/  HADD2.F32 R167, -RZ, R172.H0_H0 ;  /* 0x200000acffa77230 */ /* 0x004fca0000004100 */
[----:B------:R-:W-:-:S04]  /*4eb0*/  FMUL R167, R167, R144 ;  /* 0x00000090a7a77220 */ /* 0x000fc80000400000 */
[----:B------:R-:W-:Y:S01]  /*4ec0*/  FFMA R167, R128, R145, R167 ;  /* 0x0000009180a77223 */ /* 0x000fe200000000a7 */
[----:B------:R-:W-:-:S04]  /*4ed0*/  IMAD.IADD R128, R151, 0x1, R141 ;  /* 0x0000000197807824 */ /* 0x000fc800078e028d */
[----:B------:R-:W-:Y:S01]  /*4ee0*/  F2FP.F16.F32.PACK_AB R141, RZ, R167 ;  /* 0x000000a7ff8d723e */ /* 0x000fe200000000ff */
[----:B------:R-:W-:Y:S01]  /*4ef0*/  IMAD.IADD R167, R171, 0x1, R169 ;  /* 0x00000001aba77824 */ /* 0x000fe200078e02a9 */
[----:B------:R-:W-:-:S04]  /*4f00*/  LEA.HI.X R137, R140, R11, R128, 0x1, P5 ;  /* 0x0000000b8c897211 */ /* 0x000fc800028f0c80 */
[----:B------:R0:W-:Y:S01]  /*4f10*/  @P0 STG.E.U16 desc[UR40][R166.64], R141 ;  /* 0x0000008da6000986 */ /* 0x0001e2000c101528 */
[----:B------:R-:W-:Y:S05]  /*4f20*/  @!P1 BRA `(.L_x_43) ;  /* 0x0000000000049947 */ /* 0x000fea0003800000 */
[----:B------:R1:W5:Y:S02]  /*4f30*/  LDG.E.LTC128B.U16 R172, desc[UR40][R136.64+0x2] ;  /* 0x0000022888ac7981 */ /* 0x000364000c1e1520 */
.L_x_43:
[----:B------:R-:W-:Y:S05]  /*4f40*/  BSYNC B1 ;  /* 0x0000000000017941 */ /* 0x000fea0003800000 */
.L_x_42:
[----:B-----5:R-:W-:Y:S01]  /*4f50*/  HADD2.F32 R139, -RZ, R172.H0_H0 ;  /* 0x200000acff8b7230 */ /* 0x020fe20000004100 */
[----:B------:R-:W-:Y:S01]  /*4f60*/  IADD3 R176, P0, R146, R138, RZ ;  /* 0x0000008a92b07210 */ /* 0x000fe20007f1e0ff */
[C---:B------:R-:W-:Y:S01]  /*4f70*/  IMAD.SHL.U32 R173, R12.reuse, 0x200, RZ ;  /* 0x000002000cad7824 */ /* 0x040fe200078e00ff */
[C---:B------:R-:W-:Y:S01]  /*4f80*/  SHF.L.U64.HI R171, R12.reuse, 0x9, R13 ;  /* 0x000000090cab7819 */ /* 0x040fe2000001020d */
[----:B------:R-:W-:Y:S01]  /*4f90*/  BSSY B1, `(.L_x_44) ;  /* 0x000001c000017945 */ /* 0x000fe20003800000 */
[----:B------:R-:W-:Y:S01]  /*4fa0*/  FMUL R128, R139, R144 ;  /* 0x000000908b807220 */ /* 0x000fe20000400000 */
[----:B------:R-:W-:Y:S01]  /*4fb0*/  IMAD.X R177, R175, 0x1, R147, P0 ;  /* 0x00000001afb17824 */ /* 0x000fe200000e0693 */
[----:B------:R-:W-:Y:S02]  /*4fc0*/  IADD3 R138, P0, P5, R161, R6, R173 ;  /* 0x00000006a18a7210 */ /* 0x000fe40007d1e0ad */
[----:B------:R-:W-:Y:S01]  /*4fd0*/  FFMA R139, R129, R145, R128 ;  /* 0x00000091818b7223 */ /* 0x000fe20000000080 */
[----:B------:R-:W-:Y:S01]  /*4fe0*/  IMAD.WIDE.U32 R128, R12, 0xf0, R20 ;  /* 0x000000f00c807825 */ /* 0x000fe200078e0014 */
[----:B------:R-:W-:-:S03]  /*4ff0*/  ISETP.GT.AND P6, PT, R152, 0x88, PT ;  /* 0x000000889800780c */ /* 0x000fc60003fc4270 */
[----:B------:R-:W-:Y:S01]  /*5000*/  F2FP.F16.F32.PACK_AB R139, RZ, R139 ;  /* 0x0000008bff8b723e */ /* 0x000fe200000000ff */
[----:B------:R-:W-:Y:S01]  /*5010*/  @P1 IMAD.MOV.U32 R140, RZ, RZ, R128 ;  /* 0x000000ffff8c1224 */ /* 0x000fe200078e0080 */
[----:B0-----:R-:W-:Y:S01]  /*5020*/  IADD3 R141, R169, R129, RZ ;  /* 0x00000081a98d7210 */ /* 0x001fe20007ffe0ff */
[----:B------:R-:W-:Y:S01]  /*5030*/  IMAD.WIDE.U32 R168, R148, 0x78, R176 ;  /* 0x0000007894a87825 */ /* 0x000fe200078e00b0 */
[----:B------:R-:W-:Y:S02]  /*5040*/  PRMT R178, R139, 0x7610, R178 ;  /* 0x000076108bb27816 */ /* 0x000fe400000000b2 */
[----:B------:R-:W-:Y:S01]  /*5050*/  IADD3.X R139, R163, R7, R171, P0, P5 ;  /* 0x00000007a38b7210 */ /* 0x000fe200007ea4ab */
[----:B------:R-:W-:Y:S01]  /*5060*/  IMAD.IADD R175, R149, 0x1, R169 ;  /* 0x0000000195af7824 */ /* 0x000fe200078e02a9 */
[----:B------:R-:W-:Y:S01]  /*5070*/  IADD3 R165, P0, R176, R154, RZ ;  /* 0x0000009ab0a57210 */ /* 0x000fe20007f1e0ff */
[----:B------:R0:W-:Y:S01]  /*5080*/  @P1 STG.E.U16 desc[UR40][R140.64+0x2], R178 ;  /* 0x000002b28c001986 */ /* 0x0001e2000c101528 */
[----:B------:R-:W-:-:S03]  /*5090*/  IADD3 R158, P1, P5, R154, R168, R146 ;  /* 0x000000a89a9e7210 */ /* 0x000fc60007d3e092 */
[----:B------:R-:W-:Y:S01]  /*50a0*/  IMAD.X R174, R177, 0x1, R157, P0 ;  /* 0x00000001b1ae7824 */ /* 0x000fe200000e069d */
[--C-:B------:R-:W-:Y:S02]  /*50b0*/  IADD3.X R160, R157, R175, R147.reuse, P1, P5 ;  /* 0x000000af9da07210 */ /* 0x100fe40000fea493 */
[C---:B------:R-:W-:Y:S02]  /*50c0*/  LEA R176, P1, R165.reuse, R10, 0x1 ;  /* 0x0000000aa5b07211 */ /* 0x040fe400078208ff */
[----:B------:R-:W-:Y:S02]  /*50d0*/  IADD3 R164, P0, R146, R164, RZ ;  /* 0x000000a492a47210 */ /* 0x000fe40007f1e0ff */
[----:B------:R-:W-:Y:S02]  /*50e0*/  LEA.HI.X R177, R165, R11, R174, 0x1, P1 ;  /* 0x0000000ba5b17211 */ /* 0x000fe400008f0cae */
[----:B------:R-:W-:Y:S02]  /*50f0*/  ISETP.GT.AND P1, PT, R3, RZ, P6 ;  /* 0x000000ff0300720c */ /* 0x000fe40003724270 */
[----:B------:R-:W-:Y:S01]  /*5100*/  P2R R165, PR, RZ, 0x40 ;  /* 0x00000040ffa57803 */ /* 0x000fe20000000000 */
[----:B------:R-:W-:Y:S01]  /*5110*/  IMAD.X R165, R143, 0x1, R147, P0 ;  /* 0x000000018fa57824 */ /* 0x000fe200000e0693 */
[----:B0-----:R-:W-:-:S09]  /*5120*/  IADD3 R178, P0, R161, R170, RZ ;  /* 0x000000aaa1b27210 */ /* 0x001fd20007f1e0ff */
[----:B------:R-:W-:Y:S05]  /*5130*/  @!P1 BRA `(.L_x_45) ;  /* 0x0000000000049947 */ /* 0x000fea0003800000 */
[----:B------:R0:W5:Y:S02]  /*5140*/  LDG.E.LTC128B.U16 R172, desc[UR40][R176.64] ;  /* 0x00000028b0ac7981 */ /* 0x000164000c1e1520 */
.L_x_45:
[----:B------:R-:W-:Y:S05]  /*5150*/  BSYNC B1 ;  /* 0x0000000000017941 */ /* 0x000fea0003800000 */
.L_x_44:
[----:B-----5:R-:W-:Y:S01]  /*5160*/  HADD2.F32 R181, -RZ, R172.H0_H0 ;  /* 0x200000acffb57230 */ /* 0x020fe20000004100 */
[----:B------:R-:W-:Y:S01]  /*5170*/  BSSY B1, `(.L_x_46) ;  /* 0x0000010000017945 */ /* 0x000fe20003800000 */
[----:B0-----:R-:W-:-:S04]  /*5180*/  IMAD.WIDE.U32 R176, R153, R148, R164 ;  /* 0x0000009499b07225 */ /* 0x001fc800078e00a4 */
[----:B------:R-:W-:Y:S01]  /*5190*/  FMUL R181, R181, R144 ;  /* 0x00000090b5b57220 */ /* 0x000fe20000400000 */
[----:B------:R-:W-:Y:S01]  /*51a0*/  IMAD.X R179, R167, 0x1, R163, P0 ;  /* 0x00000001a7b37824 */ /* 0x000fe200000e06a3 */
[----:B------:R-:W-:Y:S02]  /*51b0*/  IADD3 R176, P0, R14, R176, RZ ;  /* 0x000000b00eb07210 */ /* 0x000fe40007f1e0ff */
[----:B------:R-:W-:Y:S02]  /*51c0*/  FFMA R181, R130, R145, R181 ;  /* 0x0000009182b57223 */ /* 0x000fe400000000b5 */
[----:B------:R-:W-:-:S03]  /*51d0*/  IADD3.X R177, R15, R159, R177, P0, !PT ;  /* 0x0000009f0fb17210 */ /* 0x000fc600007fe4b1 */
[----:B------:R-:W-:Y:S01]  /*51e0*/  F2FP.F16.F32.PACK_AB R181, RZ, R181 ;  /* 0x000000b5ffb5723e */ /* 0x000fe200000000ff */
[----:B------:R-:W-:-:S04]  /*51f0*/  IMAD.WIDE.U32 R176, R23, R150, R176 ;  /* 0x0000009617b07225 */ /* 0x000fc800078e00b0 */
[----:B------:R0:W-:Y:S01]  /*5200*/  @P1 STG.E.U16 desc[UR40][R178.64], R181 ;  /* 0x000000b5b2001986 */ /* 0x0001e2000c101528 */
[----:B------:R-:W-:Y:S01]  /*5210*/  ISETP.GT.AND P1, PT, R3, 0x1, P6 ;  /* 0x000000010300780c */ /* 0x000fe20003724270 */
[----:B------:R-:W-:Y:S01]  /*5220*/  IMAD.IADD R130, R151, 0x1, R177 ;  /* 0x0000000197827824 */ /* 0x000fe200078e02b1 */
[----:B------:R-:W-:-:S04]  /*5230*/  LEA R166, P0, R176, R10, 0x1 ;  /* 0x0000000ab0a67211 */ /* 0x000fc800078008ff */
[----:B------:R-:W-:-:S07]  /*5240*/  LEA.HI.X R167, R176, R11, R130, 0x1, P0 ;  /* 0x0000000bb0a77211 */ /* 0x000fce00000f0c82 */
[----:B0-----:R-:W-:Y:S05]  /*5250*/  @!P1 BRA `(.L_x_47) ;  /* 0x0000000000049947 */ /* 0x001fea0003800000 */
[----:B------:R0:W5:Y:S02]  /*5260*/  LDG.E.LTC128B.U16 R172, desc[UR40][R166.64+0x2] ;  /* 0x00000228a6ac7981 */ /* 0x000164000c1e1520 */
.L_x_47:
[----:B------:R-:W-:Y:S05]  /*5270*/  BSYNC B1 ;  /* 0x0000000000017941 */ /* 0x000fea0003800000 */
.L_x_46:
[----:B-----5:R-:W-:Y:S01]  /*5280*/  HADD2.F32 R177, -RZ, R172.H0_H0 ;  /* 0x200000acffb17230 */ /* 0x020fe20000004100 */
[----:B------:R-:W-:Y:S04]  /*5290*/  BSSY B1, `(.L_x_48) ;  /* 0x000000a000017945 */ /* 0x000fe80003800000 */
[----:B------:R-:W-:-:S04]  /*52a0*/  FMUL R130, R177, R144 ;  /* 0x00000090b1827220 */ /* 0x000fc80000400000 */
[----:B------:R-:W-:Y:S01]  /*52b0*/  FFMA R131, R131, R145, R130 ;  /* 0x0000009183837223 */ /* 0x000fe20000000082 */
[----:B------:R-:W-:-:S04]  /*52c0*/  IADD3 R130, P0, R161, R128, RZ ;  /* 0x00000080a1827210 */ /* 0x000fc80007f1e0ff */
[----:B------:R-:W-:Y:S01]  /*52d0*/  F2FP.F16.F32.PACK_AB R170, RZ, R131 ;  /* 0x00000083ffaa723e */ /* 0x000fe200000000ff */
[----:B------:R-:W-:Y:S01]  /*52e0*/  IMAD.X R131, R141, 0x1, R163, P0 ;  /* 0x000000018d837824 */ /* 0x000fe200000e06a3 */
[----:B------:R-:W-:-:S04]  /*52f0*/  ISETP.GT.AND P0, PT, R3, 0x8, P2 ;  /* 0x000000080300780c */ /* 0x000fc80001704270 */
[----:B------:R2:W-:Y:S09]  /*5300*/  @P1 STG.E.U16 desc[UR40][R130.64+0x2], R170 ;  /* 0x000002aa82001986 */ /* 0x0005f2000c101528 */
[----:B------:R-:W-:Y:S05]  /*5310*/  @!P0 BRA `(.L_x_49) ;  /* 0x0000000000048947 */ /* 0x000fea0003800000 */
[----:B------:R0:W5:Y:S02]  /*5320*/  LDG.E.LTC128B.U16 R172, desc[UR40][R136.64+0x10] ;  /* 0x0000102888ac7981 */ /* 0x000164000c1e1520 */
.L_x_49:
[----:B------:R-:W-:Y:S05]  /*5330*/  BSYNC B1 ;  /* 0x0000000000017941 */ /* 0x000fea0003800000 */
.L_x_48:
[----:B-----5:R-:W-:Y:S01]  /*5340*/  HADD2.F32 R177, -RZ, R172.H0_H0 ;  /* 0x200000acffb17230 */ /* 0x020fe20000004100 */
[----:B------:R-:W-:Y:S01]  /*5350*/  ISETP.GT.AND P1, PT, R3, 0x9, P2 ;  /* 0x000000090300780c */ /* 0x000fe20001724270 */
[----:B------:R-:W-:Y:S01]  /*5360*/  @P0 IMAD.MOV.U32 R176, RZ, RZ, R128 ;  /* 0x000000ffffb00224 */ /* 0x000fe200078e0080 */
[----:B------:R-:W-:Y:S02]  /*5370*/  BSSY B1, `(.L_x_50) ;  /* 0x0000009000017945 */ /* 0x000fe40003800000 */
[----:B------:R-:W-:-:S04]  /*5380*/  FMUL R177, R177, R144 ;  /* 0x00000090b1b17220 */ /* 0x000fc80000400000 */
[----:B------:R-:W-:-:S05]  /*5390*/  FFMA R177, R132, R145, R177 ;  /* 0x0000009184b17223 */ /* 0x000fca00000000b1 */
[----:B------:R-:W-:-:S04]  /*53a0*/  F2FP.F16.F32.PACK_AB R177, RZ, R177 ;  /* 0x000000b1ffb1723e */ /* 0x000fc800000000ff */
[----:B------:R-:W-:Y:S01]  /*53b0*/  PRMT R132, R177, 0x7610, R132 ;  /* 0x00007610b1847816 */ /* 0x000fe20000000084 */
[----:B------:R-:W-:-:S05]  /*53c0*/  @P0 IMAD.MOV.U32 R177, RZ, RZ, R141 ;  /* 0x000000ffffb10224 */ /* 0x000fca00078e008d */
[----:B------:R0:W-:Y:S01]  /*53d0*/  @P0 STG.E.U16 desc[UR40][R176.64+0x10], R132 ;  /* 0x00001084b0000986 */ /* 0x0001e2000c101528 */
[----:B------:R-:W-:Y:S05]  /*53e0*/  @!P1 BRA `(.L_x_51) ;  /* 0x0000000000049947 */ /* 0x000fea0003800000 */
[----:B------:R0:W5:Y:S02]  /*53f0*/  LDG.E.LTC128B.U16 R172, desc[UR40][R136.64+0x12] ;  /* 0x0000122888ac7981 */ /* 0x000164000c1e1520 */
.L_x_51:
[----:B------:R-:W-:Y:S05]  /*5400*/  BSYNC B1 ;  /* 0x0000000000017941 */ /* 0x000fea0003800000 */
.L_x_50:
[----:B0----5:R-:W-:Y:S01]  /*5410*/  HADD2.F32 R177, -RZ, R172.H0_H0 ;  /* 0x200000acffb17230 */ /* 0x021fe20000004100 */
[----:B------:R-:W-:Y:S01]  /*5420*/  ISETP.GT.AND P0, PT, R3, 0x8, P6 ;  /* 0x000000080300780c */ /* 0x000fe20003704270 */
[----:B------:R-:W-:Y:S03]  /*5430*/  BSSY B1, `(.L_x_52) ;  /* 0x000000a000017945 */ /* 0x000fe60003800000 */
[----:B------:R-:W-:-:S04]  /*5440*/  FMUL R132, R177, R144 ;  /* 0x00000090b1847220 */ /* 0x000fc80000400000 */
[----:B------:R-:W-:Y:S01]  /*5450*/  FFMA R132, R133, R145, R132 ;  /* 0x0000009185847223 */ /* 0x000fe20000000084 */
[----:B------:R-:W-:-:S04]  /*5460*/  @P1 MOV R133, R141 ;  /* 0x0000008d00851202 */ /* 0x000fc80000000f00 */
[----:B------:R-:W-:-:S04]  /*5470*/  F2FP.F16.F32.PACK_AB R132, RZ, R132 ;  /* 0x00000084ff84723e */ /* 0x000fc800000000ff */
[----:B--2---:R-:W-:Y:S01]  /*5480*/  PRMT R170, R132, 0x7610, R170 ;  /* 0x0000761084aa7816 */ /* 0x004fe200000000aa */
[----:B------:R-:W-:-:S05]  /*5490*/  @P1 IMAD.MOV.U32 R132, RZ, RZ, R128 ;  /* 0x000000ffff841224 */ /* 0x000fca00078e0080 */
[----:B------:R0:W-:Y:S01]  /*54a0*/  @P1 STG.E.U16 desc[UR40][R132.64+0x12], R170 ;  /* 0x000012aa84001986 */ /* 0x0001e2000c101528 */
[----:B------:R-:W-:Y:S05]  /*54b0*/  @!P0 BRA `(.L_x_53) ;  /* 0x0000000000048947 */ /* 0x000fea0003800000 */
[----:B------:R2:W5:Y:S02]  /*54c0*/  LDG.E.LTC128B.U16 R172, desc[UR40][R166.64+0x10] ;  /* 0x00001028a6ac7981 */ /* 0x000564000c1e1520 */
.L_x_53:
[----:B------:R-:W-:Y:S05]  /*54d0*/  BSYNC B1 ;  /* 0x0000000000017941 */ /* 0x000fea0003800000 */
.L_x_52:
[----:B0----5:R-:W-:Y:S01]  /*54e0*/  HADD2.F32 R133, -RZ, R172.H0_H0 ;  /* 0x200000acff857230 */ /* 0x021fe20000004100 */
[----:B------:R-:W-:Y:S01]  /*54f0*/  BSSY B1, `(.L_x_54) ;  /* 0x000000f000017945 */ /* 0x000fe20003800000 */
[----:B------:R-:W-:-:S04]  /*5500*/  IMAD.WIDE.U32 R142, R148, 0x78, R142 ;  /* 0x00000078948e7825 */ /* 0x000fc800078e008e */
[----:B------:R-:W-:Y:S01]  /*5510*/  FMUL R133, R133, R144 ;  /* 0x0000009085857220 */ /* 0x000fe20000400000 */
[----:B------:R-:W-:-:S03]  /*5520*/  IADD3 R132, P1, R146, R142, RZ ;  /* 0x0000008e92847210 */ /* 0x000fc60007f3e0ff */
[----:B------:R-:W-:Y:S01]  /*5530*/  FFMA R134, R134, R145, R133 ;  /* 0x0000009186867223 */ /* 0x000fe20000000085 */
[----:B------:R-:W-:-:S04]  /*5540*/  IADD3.X R133, R147, R149, R143, P1, !PT ;  /* 0x0000009593857210 */ /* 0x000fc80000ffe48f */
[----:B------:R-:W-:Y:S01]  /*5550*/  F2FP.F16.F32.PACK_AB R134, RZ, R134 ;  /* 0x00000086ff86723e */ /* 0x000fe200000000ff */
[----:B------:R-:W-:-:S04]  /*5560*/  IMAD.WIDE.U32 R132, R153, R148, R132 ;  /* 0x0000009499847225 */ /* 0x000fc800078e0084 */
[----:B------:R0:W-:Y:S01]  /*5570*/  @P0 STG.E.U16 desc[UR40][R130.64+0x10], R134 ;  /* 0x0000108682000986 */ /* 0x0001e2000c101528 */
[----:B------:R-:W-:Y:S02]  /*5580*/  ISETP.GT.AND P0, PT, R3, 0x9, P6 ;  /* 0x000000090300780c */ /* 0x000fe40003704270 */
[----:B------:R-:W-:-:S04]  /*5590*/  IADD3 R142, P1, R14, R132, RZ ;  /* 0x000000840e8e7210 */ /* 0x000fc80007f3e0ff */
[----:B------:R-:W-:-:S03]  /*55a0*/  IADD3.X R143, R15, R159, R133, P1, !PT ;  /* 0x0000009f0f8f7210 */ /* 0x000fc60000ffe485 */
[----:B------:R-:W-:-:S04]  /*55b0*/  IMAD.WIDE.U32 R142, R23, R150, R142 ;  /* 0x00000096178e7225 */ /* 0x000fc800078e008e */
[----:B0-----:R-:W-:Y:S05]  /*55c0*/  @!P0 BRA `(.L_x_55) ;  /* 0x0000000000048947 */ /* 0x001fea0003800000 */
[----:B------:R0:W5:Y:S02]  /*55d0*/  LDG.E.LTC128B.U16 R172, desc[UR40][R166.64+0x12] ;  /* 0x00001228a6ac7981 */ /* 0x000164000c1e1520 */
.L_x_55:
[----:B------:R-:W-:Y:S05]  /*55e0*/  BSYNC B1 ;  /* 0x0000000000017941 */ /* 0x000fea0003800000 */
.L_x_54:
[----:B-----5:R-:W-:Y:S01]  /*55f0*/  HADD2.F32 R133, -RZ, R172.H0_H0 ;  /* 0x200000acff857230 */ /* 0x020fe20000004100 */
[----:B------:R-:W-:Y:S01]  /*5600*/  LEA R132, P1, R142, R10, 0x1 ;  /* 0x0000000a8e847211 */ /* 0x000fe200078208ff */
[----:B------:R-:W-:Y:S02]  /*5610*/  IMAD.IADD R143, R151, 0x1, R143 ;  /* 0x00000001978f7824 */ /* 0x000fe400078e028f */
[----:B------:R-:W-:Y:S02]  /*5620*/  IMAD.SHL.U32 R155, R12, 0x100, RZ ;  /* 0x000001000c9b7824 */ /* 0x000fe400078e00ff */
[----:B------:R-:W-:Y:S01]  /*5630*/  FMUL R134, R133, R144 ;  /* 0x0000009085867220 */ /* 0x000fe20000400000 */
[----:B------:R-:W-:Y:S01]  /*5640*/  IMAD.WIDE.U32 R164, R148, 0x78, R164 ;  /* 0x0000007894a47825 */ /* 0x000fe200078e00a4 */
[----:B------:R-:W-:Y:S02]  /*5650*/  LEA.HI.X R133, R142, R11, R143, 0x1, P1 ;  /* 0x0000000b8e857211 */ /* 0x000fe400008f0c8f */
[----:B------:R-:W-:Y:S01]  /*5660*/  IADD3 R154, P1, R154, R168, RZ ;  /* 0x000000a89a9a7210 */ /* 0x000fe20007f3e0ff */
[----:B------:R-:W-:Y:S01]  /*5670*/  FFMA R134, R135, R145, R134 ;  /* 0x0000009187867223 */ /* 0x000fe20000000086 */
[----:B------:R-:W-:-:S03]  /*5680*/  SHF.L.U64.HI R143, R12, 0x8, R13 ;  /* 0x000000080c8f7819 */ /* 0x000fc6000001020d */
[----:B------:R-:W-:Y:S01]  /*5690*/  IMAD.X R157, R175, 0x1, R157, P1 ;  /* 0x00000001af9d7824 */ /* 0x000fe200008e069d */
[C---:B------:R-:W-:Y:S02]  /*56a0*/  LEA R156, P1, R154.reuse, R10, 0x1 ;  /* 0x0000000a9a9c7211 */ /* 0x040fe400078208ff */
[----:B------:R-:W-:Y:S02]  /*56b0*/  F2FP.F16.F32.PACK_AB R135, RZ, R134 ;  /* 0x00000086ff87723e */ /* 0x000fe400000000ff */
[----:B------:R-:W-:Y:S02]  /*56c0*/  LEA.HI.X R157, R154, R11, R157, 0x1, P1 ;  /* 0x0000000b9a9d7211 */ /* 0x000fe400008f0c9d */
[----:B------:R-:W-:Y:S02]  /*56d0*/  IADD3 R134, P1, R173, R6, RZ ;  /* 0x00000006ad867210 */ /* 0x000fe40007f3e0ff */
[----:B------:R-:W-:-:S03]  /*56e0*/  PRMT R142, R135, 0x7610, R142 ;  /* 0x00007610878e7816 */ /* 0x000fc6000000008e */
[----:B------:R-:W-:Y:S02]  /*56f0*/  IMAD.X R135, R171, 0x1, R7, P1 ;  /* 0x00000001ab877824 */ /* 0x000fe400008e0607 */
[----:B------:R0:W-:Y:S01]  /*5700*/  @P0 STG.E.U16 desc[UR40][R130.64+0x12], R142 ;  /* 0x0000128e82000986 */ /* 0x0001e2000c101528 */
[----:B------:R-:W-:-:S04]  /*5710*/  IADD3 R12, P0, P1, R161, R128, R155 ;  /* 0x00000080a10c7210 */ /* 0x000fc8000791e09b */
[----:B------:R-:W-:Y:S02]  /*5720*/  IADD3.X R13, R163, R141, R143, P0, P1 ;  /* 0x0000008da30d7210 */ /* 0x000fe400007e248f */
[----:B------:R-:W-:Y:S02]  /*5730*/  IADD3 R146, P0, R146, R164, RZ ;  /* 0x000000a492927210 */ /* 0x000fe40007f1e0ff */
[----:B------:R-:W-:Y:S02]  /*5740*/  ISETP.GT.AND P1, PT, R152, 0x100, PT ;  /* 0x000001009800780c */ /* 0x000fe40003f24270 */
[----:B------:R-:W-:Y:S02]  /*5750*/  IADD3.X R147, R147, R149, R165, P0, !PT ;  /* 0x0000009593937210 */ /* 0x000fe400007fe4a5 */
[----:B------:R-:W-:-:S13]  /*5760*/  ISETP.GT.AND P0, PT, R3, RZ, P1 ;  /* 0x000000ff0300720c */ /* 0x000fda0000f04270 */
[----:B------:R-:W2:Y:S01]  /*5770*/  @P0 LDG.E.LTC128B.U16 R172, desc[UR40][R156.64] ;  /* 0x000000289cac0981 */ /* 0x000ea2000c1e1520 */
[----:B------:R-:W-:Y:S01]  /*5780*/  BSSY B1, `(.L_x_56) ;  /* 0x000000d000017945 */ /* 0x000fe20003800000 */
[----:B--2---:R-:W-:-:S05]  /*5790*/  HADD2.F32 R149, -RZ, R172.H0_H0 ;  /* 0x200000acff957230 */ /* 0x004fca0000004100 */
[----:B------:R-:W-:-:S04]  /*57a0*/  FMUL R149, R149, R144 ;  /* 0x0000009095957220 */ /* 0x000fc80000400000 */
[----:B------:R-:W-:-:S05]  /*57b0*/  FFMA R149, R120, R145, R149 ;  /* 0x0000009178957223 */ /* 0x000fca0000000095 */
[----:B------:R-:W-:-:S04]  /*57c0*/  F2FP.F16.F32.PACK_AB R149, RZ, R149 ;  /* 0x00000095ff95723e */ /* 0x000fc800000000ff */
[----:B------:R-:W-:Y:S01]  /*57d0*/  PRMT R120, R149, 0x7610, R120 ;  /* 0x0000761095787816 */ /* 0x000fe20000000078 */
[----:B------:R-:W-:-:S04]  /*57e0*/  IMAD.WIDE.U32 R148, R153, R148, R146 ;  /* 0x0000009499947225 */ /* 0x000fc800078e0092 */
[----:B------:R0:W-:Y:S01]  /*57f0*/  @P0 STG.E.U16 desc[UR40][R134.64], R120 ;  /* 0x0000007886000986 */ /* 0x0001e2000c101528 */
[----:B------:R-:W-:-:S04]  /*5800*/  IADD3 R14, P0, R14, R148, RZ ;  /* 0x000000940e0e7210 */ /* 0x000fc80007f1e0ff */
[----:B------:R-:W-:Y:S02]  /*5810*/  IADD3.X R15, R15, R159, R149, P0, !PT ;  /* 0x0000009f0f0f7210 */ /* 0x000fe400007fe495 */
[----:B------:R-:W-:-:S13]  /*5820*/  ISETP.GT.AND P0, PT, R3, 0x1, P1 ;  /* 0x000000010300780c */ /* 0x000fda0000f04270 */
[----:B0-----:R-:W-:Y:S05]  /*5830*/  @!P0 BRA `(.L_x_57) ;  /* 0x0000000000048947 */ /* 0x001fea0003800000 */
[----:B------:R0:W5:Y:S02]  /*5840*/  LDG.E.LTC128B.U16 R172, desc[UR40][R132.64+0x2] ;  /* 0x0000022884ac7981 */ /* 0x000164000c1e1520 */
.L_x_57:
[----:B------:R-:W-:Y:S05]  /*5850*/  BSYNC B1 ;  /* 0x0000000000017941 */ /* 0x000fea0003800000 */
.L_x_56:
[----:B-----5:R-:W-:Y:S01]  /*5860*/  HADD2.F32 R147, -RZ, R172.H0_H0 ;  /* 0x200000acff937230 */ /* 0x020fe20000004100 */
[----:B------:R-:W-:Y:S04]  /*5870*/  BSSY B1, `(.L_x_58) ;  /* 0x0000012000017945 */ /* 0x000fe80003800000 */
[----:B------:R-:W-:-:S04]  /*5880*/  FMUL R120, R147, R144 ;  /* 0x0000009093787220 */ /* 0x000fc80000400000 */
[----:B------:R-:W-:-:S05]  /*5890*/  FFMA R120, R121, R145, R120 ;  /* 0x0000009179787223 */ /* 0x000fca0000000078 */
[----:B------:R-:W-:-:S04]  /*58a0*/  F2FP.F16.F32.PACK_AB R120, RZ, R120 ;  /* 0x00000078ff78723e */ /* 0x000fc800000000ff */
[----:B------:R-:W-:Y:S01]  /*58b0*/  PRMT R142, R120, 0x7610, R142 ;  /* 0x00007610788e7816 */ /* 0x000fe2000000008e */
[----:B------:R-:W-:-:S04]  /*58c0*/  IMAD.WIDE.U32 R120, R23, R150, R14 ;  /* 0x0000009617787225 */ /* 0x000fc800078e000e */
[----:B------:R2:W-:Y:S01]  /*58d0*/  @P0 STG.E.U16 desc[UR40][R134.64+0x2], R142 ;  /* 0x0000028e86000986 */ /* 0x0005e2000c101528 */
[----:B------:R-:W-:Y:S01]  /*58e0*/  LEA R14, P0, R158, R10, 0x1 ;  /* 0x0000000a9e0e7211 */ /* 0x000fe200078008ff */
[----:B------:R-:W-:-:S03]  /*58f0*/  IMAD.IADD R151, R151, 0x1, R121 ;  /* 0x0000000197977824 */ /* 0x000fc600078e0279 */
[----:B------:R-:W-:Y:S02]  /*5900*/  LEA.HI.X R15, R158, R11, R160, 0x1, P0 ;  /* 0x0000000b9e0f7211 */ /* 0x000fe400000f0ca0 */
[----:B------:R-:W-:-:S04]  /*5910*/  LEA R10, P0, R120, R10, 0x1 ;  /* 0x0000000a780a7211 */ /* 0x000fc800078008ff */
[----:B------:R-:W-:Y:S02]  /*5920*/  LEA.HI.X R11, R120, R11, R151, 0x1, P0 ;  /* 0x0000000b780b7211 */ /* 0x000fe400000f0c97 */
[----:B------:R-:W-:-:S05]  /*5930*/  IADD3 R120, P0, R134, R161, RZ ;  /* 0x000000a186787210 */ /* 0x000fca0007f1e0ff */
[----:B------:R-:W-:Y:S01]  /*5940*/  IMAD.X R121, R135, 0x1, R163, P0 ;  /* 0x0000000187797824 */ /* 0x000fe200000e06a3 */
[----:B------:R-:W-:-:S04]  /*5950*/  ISETP.GT.AND P0, PT, R152, 0x108, PT ;  /* 0x000001089800780c */ /* 0x000fc80003f04270 */
[----:B------:R-:W-:-:S13]  /*5960*/  ISETP.GT.AND P5, PT, R3, RZ, P0 ;  /* 0x000000ff0300720c */ /* 0x000fda00007a4270 */
[----:B--2---:R-:W-:Y:S05]  /*5970*/  @!P5 BRA `(.L_x_59) ;  /* 0x000000000004d947 */ /* 0x004fea0003800000 */
[----:B------:R2:W5:Y:S02]  /*5980*/  LDG.E.LTC128B.U16 R172, desc[UR40][R14.64] ;  /* 0x000000280eac7981 */ /* 0x000564000c1e1520 */
.L_x_59:
[----:B------:R-:W-:Y:S05]  /*5990*/  BSYNC B1 ;  /* 0x0000000000017941 */ /* 0x000fea0003800000 */
.L_x_58:
[----:B--2--5:R-:W-:Y:S01]  /*59a0*/  HADD2.F32 R15, -RZ, R172.H0_H0 ;  /* 0x200000acff0f7230 */ /* 0x024fe20000004100 */
[----:B------:R-:W-:Y:S04]  /*59b0*/  BSSY B1, `(.L_x_60) ;  /* 0x0000008000017945 */ /* 0x000fe80003800000 */
[----:B------:R-:W-:-:S04]  /*59c0*/  FMUL R15, R15, R144 ;  /* 0x000000900f0f7220 */ /* 0x000fc80000400000 */
[----:B------:R-:W-:-:S05]  /*59d0*/  FFMA R15, R122, R145, R15 ;  /* 0x000000917a0f7223 */ /* 0x000fca000000000f */
[----:B------:R-:W-:-:S05]  /*59e0*/  F2FP.F16.F32.PACK_AB R15, RZ, R15 ;  /* 0x0000000fff0f723e */ /* 0x000fca00000000ff */
[----:B------:R2:W-:Y:S01]  /*59f0*/  @P5 STG.E.U16 desc[UR40][R120.64], R15 ;  /* 0x0000000f78005986 */ /* 0x0005e2000c101528 */
[----:B------:R-:W-:-:S13]  /*5a00*/  ISETP.GT.AND P5, PT, R3, 0x1, P0 ;  /* 0x000000010300780c */ /* 0x000fda00007a4270 */
[----:B--2---:R-:W-:Y:S05]  /*5a10*/  @!P5 BRA `(.L_x_61) ;  /* 0x000000000004d947 */ /* 0x004fea0003800000 */
[----:B------:R2:W5:Y:S02]  /*5a20*/  LDG.E.LTC128B.U16 R172, desc[UR40][R10.64+0x2] ;  /* 0x000002280aac7981 */ /* 0x000564000c1e1520 */
.L_x_61:
[----:B------:R-:W-:Y:S05]  /*5a30*/  BSYNC B1 ;  /* 0x0000000000017941 */ /* 0x000fea0003800000 */
.L_x_60:
[----:B-----5:R-:W-:Y:S01]  /*5a40*/  HADD2.F32 R15, -RZ, R172.H0_H0 ;  /* 0x200000acff0f7230 */ /* 0x020fe20000004100 */
[----:B------:R-:W-:Y:S04]  /*5a50*/  BSSY B1, `(.L_x_62) ;  /* 0x0000008000017945 */ /* 0x000fe80003800000 */
[----:B------:R-:W-:-:S04]  /*5a60*/  FMUL R14, R15, R144 ;  /* 0x000000900f0e7220 */ /* 0x000fc80000400000 */
[----:B------:R-:W-:-:S05]  /*5a70*/  FFMA R14, R123, R145, R14 ;  /* 0x000000917b0e7223 */ /* 0x000fca000000000e */
[----:B------:R-:W-:-:S05]  /*5a80*/  F2FP.F16.F32.PACK_AB R14, RZ, R14 ;  /* 0x0000000eff0e723e */ /* 0x000fca00000000ff */
[----:B------:R0:W-:Y:S01]  /*5a90*/  @P5 STG.E.U16 desc[UR40][R120.64+0x2], R14 ;  /* 0x0000020e78005986 */ /* 0x0001e2000c101528 */
[----:B------:R-:W-:-:S13]  /*5aa0*/  ISETP.GT.AND P5, PT, R3, 0x8, P1 ;  /* 0x000000080300780c */ /* 0x000fda0000fa4270 */
[----:B0-----:R-:W-:Y:S05]  /*5ab0*/  @!P5 BRA `(.L_x_63) ;  /* 0x000000000004d947 */ /* 0x001fea0003800000 */
[----:B------:R0:W5:Y:S02]  /*5ac0*/  LDG.E.LTC128B.U16 R172, desc[UR40][R132.64+0x10] ;  /* 0x0000102884ac7981 */ /* 0x000164000c1e1520 */
.L_x_63:
[----:B------:R-:W-:Y:S05]  /*5ad0*/  BSYNC B1 ;  /* 0x0000000000017941 */ /* 0x000fea0003800000 */
.L_x_62:
[----:B-----5:R-:W-:Y:S01]  /*5ae0*/  HADD2.F32 R15, -RZ, R172.H0_H0 ;  /* 0x200000acff0f7230 */ /* 0x020fe20000004100 */
[----:B------:R-:W-:Y:S01]  /*5af0*/  BSSY B1, `(.L_x_64) ;  /* 0x000000b000017945 */ /* 0x000fe20003800000 */
[----:B------:R-:W-:-:S03]  /*5b00*/  @P5 IMAD.MOV.U32 R14, RZ, RZ, R134 ;  /* 0x000000ffff0e5224 */ /* 0x000fc600078e0086 */
[----:B------:R-:W-:-:S04]  /*5b10*/  FMUL R15, R15, R144 ;  /* 0x000000900f0f7220 */ /* 0x000fc80000400000 */
[----:B------:R-:W-:-:S05]  /*5b20*/  FFMA R15, R124, R145, R15 ;  /* 0x000000917c0f7223 */ /* 0x000fca000000000f */
[----:B------:R-:W-:-:S04]  /*5b30*/  F2FP.F16.F32.PACK_AB R15, RZ, R15 ;  /* 0x0000000fff0f723e */ /* 0x000fc800000000ff */
[----:B------:R-:W-:Y:S01]  /*5b40*/  PRMT R23, R15, 0x7610, R23 ;  /* 0x000076100f177816 */ /* 0x000fe20000000017 */
[----:B------:R-:W-:-:S05]  /*5b50*/  @P5 IMAD.MOV.U32 R15, RZ, RZ, R135 ;  /* 0x000000ffff0f5224 */ /* 0x000fca00078e0087 */
[----:B------:R0:W-:Y:S01]  /*5b60*/  @P5 STG.E.U16 desc[UR40][R14.64+0x10], R23 ;  /* 0x000010170e005986 */ /* 0x0001e2000c101528 */
[----:B------:R-:W-:-:S13]  /*5b70*/  ISETP.GT.AND P5, PT, R3, 0x9, P1 ;  /* 0x000000090300780c */ /* 0x000fda0000fa4270 */
[----:B0-----:R-:W-:Y:S05]  /*5b80*/  @!P5 BRA `(.L_x_65) ;  /* 0x000000000004d947 */ /* 0x001fea0003800000 */
[----:B------:R0:W5:Y:S02]  /*5b90*/  LDG.E.LTC128B.U16 R172, desc[UR40][R132.64+0x12] ;  /* 0x0000122884ac7981 */ /* 0x000164000c1e1520 */
.L_x_65:
[----:B------:R-:W-:Y:S05]  /*5ba0*/  BSYNC B1 ;  /* 0x0000000000017941 */ /* 0x000fea0003800000 */
.L_x_64:
[----:B-----5:R-:W-:Y:S01]  /*5bb0*/  HADD2.F32 R15, -RZ, R172.H0_H0 ;  /* 0x200000acff0f7230 */ /* 0x020fe20000004100 */
[----:B------:R-:W-:Y:S04]  /*5bc0*/  BSSY B1, `(.L_x_66) ;  /* 0x000000d000017945 */ /* 0x000fe80003800000 */
[----:B------:R-:W-:Y:S01]  /*5bd0*/  FMUL R14, R15, R144 ;  /* 0x000000900f0e7220 */ /* 0x000fe20000400000 */
[----:B------:R-:W-:-:S03]  /*5be0*/  @P5 IMAD.MOV.U32 R15, RZ, RZ, R135 ;  /* 0x000000ffff0f5224 */ /* 0x000fc600078e0087 */
[----:B------:R-:W-:-:S05]  /*5bf0*/  FFMA R14, R125, R145, R14 ;  /* 0x000000917d0e7223 */ /* 0x000fca000000000e */
[----:B------:R-:W-:-:S04]  /*5c00*/  F2FP.F16.F32.PACK_AB R14, RZ, R14 ;  /* 0x0000000eff0e723e */ /* 0x000fc800000000ff */
[----:B------:R-:W-:Y:S01]  /*5c10*/  PRMT R23, R14, 0x7610, R23 ;  /* 0x000076100e177816 */ /* 0x000fe20000000017 */
[----:B------:R-:W-:-:S05]  /*5c20*/  @P5 IMAD.MOV.U32 R14, RZ, RZ, R134 ;  /* 0x000000ffff0e5224 */ /* 0x000fca00078e0086 */
[----:B------:R0:W-:Y:S01]  /*5c30*/  @P5 STG.E.U16 desc[UR40][R14.64+0x12], R23 ;  /* 0x000012170e005986 */ /* 0x0001e2000c101528 */
[----:B------:R-:W-:-:S04]  /*5c40*/  IADD3 R122, P5, R134, R161, RZ ;  /* 0x000000a1867a7210 */ /* 0x000fc80007fbe0ff */
[----:B------:R-:W-:Y:S02]  /*5c50*/  IADD3.X R123, R135, R163, RZ, P5, !PT ;  /* 0x000000a3877b7210 */ /* 0x000fe40002ffe4ff */
[----:B------:R-:W-:-:S13]  /*5c60*/  ISETP.GT.AND P5, PT, R3, 0x8, P0 ;  /* 0x000000080300780c */ /* 0x000fda00007a4270 */
[----:B0-----:R-:W-:Y:S05]  /*5c70*/  @!P5 BRA `(.L_x_67) ;  /* 0x000000000004d947 */ /* 0x001fea0003800000 */
[----:B------:R0:W5:Y:S02]  /*5c80*/  LDG.E.LTC128B.U16 R172, desc[UR40][R10.64+0x10] ;  /* 0x000010280aac7981 */ /* 0x000164000c1e1520 */
.L_x_67:
[----:B------:R-:W-:Y:S05]  /*5c90*/  BSYNC B1 ;  /* 0x0000000000017941 */ /* 0x000fea0003800000 */
.L_x_66:
[----:B-----5:R-:W-:Y:S01]  /*5ca0*/  HADD2.F32 R15, -RZ, R172.H0_H0 ;  /* 0x200000acff0f7230 */ /* 0x020fe20000004100 */
[----:B------:R-:W-:Y:S04]  /*5cb0*/  BSSY B1, `(.L_x_68) ;  /* 0x000000c000017945 */ /* 0x000fe80003800000 */
[----:B------:R-:W-:-:S04]  /*5cc0*/  FMUL R15, R15, R144 ;  /* 0x000000900f0f7220 */ /* 0x000fc80000400000 */
[----:B------:R-:W-:-:S05]  /*5cd0*/  FFMA R15, R126, R145, R15 ;  /* 0x000000917e0f7223 */ /* 0x000fca000000000f */
[----:B------:R-:W-:-:S05]  /*5ce0*/  F2FP.F16.F32.PACK_AB R15, RZ, R15 ;  /* 0x0000000fff0f723e */ /* 0x000fca00000000ff */
[----:B------:R1:W-:Y:S01]  /*5cf0*/  @P5 STG.E.U16 desc[UR40][R122.64+0x10], R15 ;  /* 0x0000100f7a005986 */ /* 0x0003e2000c101528 */
[----:B------:R-:W-:-:S05]  /*5d00*/  IADD3 R14, P5, R155, R128, RZ ;  /* 0x000000809b0e7210 */ /* 0x000fca0007fbe0ff */
[----:B-1----:R-:W-:Y:S01]  /*5d10*/  IMAD.X R15, R141, 0x1, R143, P5 ;  /* 0x000000018d0f7824 */ /* 0x002fe200028e068f */
[----:B------:R-:W-:-:S05]  /*5d20*/  IADD3 R120, P5, R161, R14, RZ ;  /* 0x0000000ea1787210 */ /* 0x000fca0007fbe0ff */
[----:B------:R-:W-:Y:S01]  /*5d30*/  IMAD.X R121, R163, 0x1, R15, P5 ;  /* 0x00000001a3797824 */ /* 0x000fe200028e060f */
[----:B------:R-:W-:-:S13]  /*5d40*/  ISETP.GT.AND P5, PT, R3, 0x9, P0 ;  /* 0x000000090300780c */ /* 0x000fda00007a4270 */
[----:B------:R-:W-:Y:S05]  /*5d50*/  @!P5 BRA `(.L_x_69) ;  /* 0x000000000004d947 */ /* 0x000fea0003800000 */
[----:B------:R1:W5:Y:S02]  /*5d60*/  LDG.E.LTC128B.U16 R172, desc[UR40][R10.64+0x12] ;  /* 0x000012280aac7981 */ /* 0x000364000c1e1520 */
.L_x_69:
[----:B------:R-:W-:Y:S05]  /*5d70*/  BSYNC B1 ;  /* 0x0000000000017941 */ /* 0x000fea0003800000 */
.L_x_68:
        /* <DEDUP_REMOVED lines=9> */
.L_x_71:
[----:B------:R-:W-:Y:S05]  /*5e10*/  BSYNC B1 ;  /* 0x0000000000017941 */ /* 0x000fea0003800000 */
.L_x_70:
        /* <DEDUP_REMOVED lines=9> */
.L_x_73:
[----:B------:R-:W-:Y:S05]  /*5eb0*/  BSYNC B1 ;  /* 0x0000000000017941 */ /* 0x000fea0003800000 */
.L_x_72:
        /* <DEDUP_REMOVED lines=9> */
.L_x_75:
[----:B------:R-:W-:Y:S05]  /*5f50*/  BSYNC B1 ;  /* 0x0000000000017941 */ /* 0x000fea0003800000 */
.L_x_74:
        /* <DEDUP_REMOVED lines=9> */
.L_x_77:
[----:B------:R-:W-:Y:S05]  /*5ff0*/  BSYNC B1 ;  /* 0x0000000000017941 */ /* 0x000fea0003800000 */
.L_x_76:
        /* <DEDUP_REMOVED lines=9> */
.L_x_79:
[----:B------:R-:W-:Y:S05]  /*6090*/  BSYNC B1 ;  /* 0x0000000000017941 */ /* 0x000fea0003800000 */
.L_x_78:
        /* <DEDUP_REMOVED lines=9> */
.L_x_81:
[----:B------:R-:W-:Y:S05]  /*6130*/  BSYNC B1 ;  /* 0x0000000000017941 */ /* 0x000fea0003800000 */
.L_x_80:
        /* <DEDUP_REMOVED lines=9> */
.L_x_83:
[----:B------:R-:W-:Y:S05]  /*61d0*/  BSYNC B1 ;  /* 0x0000000000017941 */ /* 0x000fea0003800000 */
.L_x_82:
        /* <DEDUP_REMOVED lines=9> */
.L_x_85:
[----:B------:R-:W-:Y:S05]  /*6270*/  BSYNC B1 ;  /* 0x0000000000017941 */ /* 0x000fea0003800000 */
.L_x_84:
        /* <DEDUP_REMOVED lines=9> */
.L_x_87:
[----:B------:R-:W-:Y:S05]  /*6310*/  BSYNC B1 ;  /* 0x0000000000017941 */ /* 0x000fea0003800000 */
.L_x_86:
[----:B-----5:R-:W-:Y:S01]  /*6320*/  HADD2.F32 R23, -RZ, R172.H0_H0 ;  /* 0x200000acff177230 */ /* 0x020fe20000004100 */
[----:B------:R-:W-:Y:S01]  /*6330*/  BSSY B1, `(.L_x_88) ;  /* 0x000000a000017945 */ /* 0x000fe20003800000 */
[----:B------:R-:W-:Y:S02]  /*6340*/  @P5 IMAD.MOV.U32 R112, RZ, RZ, R128 ;  /* 0x000000ffff705224 */ /* 0x000fe400078e0080 */
[----:B------:R-:W-:Y:S02]  /*6350*/  @P5 IMAD.MOV.U32 R113, RZ, RZ, R141 ;  /* 0x000000ffff715224 */ /* 0x000fe400078e008d */
[----:B------:R-:W-:-:S04]  /*6360*/  FMUL R23, R23, R144 ;  /* 0x0000009017177220 */ /* 0x000fc80000400000 */
[----:B------:R-:W-:-:S05]  /*6370*/  FFMA R23, R104, R145, R23 ;  /* 0x0000009168177223 */ /* 0x000fca0000000017 */
[----:B------:R-:W-:-:S05]  /*6380*/  F2FP.F16.F32.PACK_AB R23, RZ, R23 ;  /* 0x00000017ff17723e */ /* 0x000fca00000000ff */
[----:B------:R0:W-:Y:S01]  /*6390*/  @P5 STG.E.U16 desc[UR40][R112.64+0x20], R23 ;  /* 0x0000201770005986 */ /* 0x0001e2000c101528 */
[----:B------:R-:W-:-:S13]  /*63a0*/  ISETP.GT.AND P5, PT, R3, 0x11, P2 ;  /* 0x000000110300780c */ /* 0x000fda00017a4270 */
[----:B0-----:R-:W-:Y:S05]  /*63b0*/  @!P5 BRA `(.L_x_89) ;  /* 0x000000000004d947 */ /* 0x001fea0003800000 */
[----:B------:R0:W5:Y:S02]  /*63c0*/  LDG.E.LTC128B.U16 R172, desc[UR40][R136.64+0x22] ;  /* 0x0000222888ac7981 */ /* 0x000164000c1e1520 */
.L_x_89:
[----:B------:R-:W-:Y:S05]  /*63d0*/  BSYNC B1 ;  /* 0x0000000000017941 */ /* 0x000fea0003800000 */
.L_x_88:
[----:B-----5:R-:W-:Y:S01]  /*63e0*/  HADD2.F32 R23, -RZ, R172.H0_H0 ;  /* 0x200000acff177230 */ /* 0x020fe20000004100 */
[----:B------:R-:W-:Y:S04]  /*63f0*/  BSSY B1, `(.L_x_90) ;  /* 0x000000b000017945 */ /* 0x000fe80003800000 */
[----:B------:R-:W-:-:S04]  /*6400*/  FMUL R104, R23, R144 ;  /* 0x0000009017687220 */ /* 0x000fc80000400000 */
[----:B------:R-:W-:Y:S01]  /*6410*/  FFMA R104, R105, R145, R104 ;  /* 0x0000009169687223 */ /* 0x000fe20000000068 */
[----:B------:R-:W-:-:S04]  /*6420*/  @P5 IMAD.MOV.U32 R105, RZ, RZ, R141 ;  /* 0x000000ffff695224 */ /* 0x000fc800078e008d */
[----:B------:R-:W-:-:S04]  /*6430*/  F2FP.F16.F32.PACK_AB R104, RZ, R104 ;  /* 0x00000068ff68723e */ /* 0x000fc800000000ff */
[----:B------:R-:W-:Y:S01]  /*6440*/  PRMT R23, R104, 0x7610, R23 ;  /* 0x0000761068177816 */ /* 0x000fe20000000017 */
[----:B------:R-:W-:-:S05]  /*6450*/  @P5 IMAD.MOV.U32 R104, RZ, RZ, R128 ;  /* 0x000000ffff685224 */ /* 0x000fca00078e0080 */
[----:B------:R0:W-:Y:S01]  /*6460*/  @P5 STG.E.U16 desc[UR40][R104.64+0x22], R23 ;  /* 0x0000221768005986 */ /* 0x0001e2000c101528 */
[----:B------:R-:W-:-:S13]  /*6470*/  ISETP.GT.AND P5, PT, R3, 0x10, P6 ;  /* 0x000000100300780c */ /* 0x000fda00037a4270 */
[----:B0-----:R-:W-:Y:S05]  /*6480*/  @!P5 BRA `(.L_x_91) ;  /* 0x000000000004d947 */ /* 0x001fea0003800000 */
[----:B------:R0:W5:Y:S02]  /*6490*/  LDG.E.LTC128B.U16 R172, desc[UR40][R166.64+0x20] ;  /* 0x00002028a6ac7981 */ /* 0x000164000c1e1520 */
.L_x_91:
[----:B------:R-:W-:Y:S05]  /*64a0*/  BSYNC B1 ;  /* 0x0000000000017941 */ /* 0x000fea0003800000 */
.L_x_90:
        /* <DEDUP_REMOVED lines=11> */
.L_x_93:
[----:B------:R-:W-:Y:S05]  /*6560*/  BSYNC B1 ;  /* 0x0000000000017941 */ /* 0x000fea0003800000 */
.L_x_92:
        /* <DEDUP_REMOVED lines=12> */
.L_x_95:
[----:B------:R-:W-:Y:S05]  /*6630*/  BSYNC B1 ;  /* 0x0000000000017941 */ /* 0x000fea0003800000 */
.L_x_94:
[----:B-----5:R-:W-:Y:S01]  /*6640*/  HADD2.F32 R23, -RZ, R172.H0_H0 ;  /* 0x200000acff177230 */ /* 0x020fe20000004100 */
[----:B------:R-:W-:Y:S01]  /*6650*/  @P5 MOV R104, R128 ;  /* 0x0000008000685202 */ /* 0x000fe20000000f00 */
[----:B------:R-:W-:Y:S01]  /*6660*/  @P5 IMAD.MOV.U32 R105, RZ, RZ, R141 ;  /* 0x000000ffff695224 */ /* 0x000fe200078e008d */
[----:B------:R-:W-:Y:S02]  /*6670*/  BSSY B1, `(.L_x_96) ;  /* 0x0000008000017945 */ /* 0x000fe40003800000 */
[----:B------:R-:W-:-:S04]  /*6680*/  FMUL R23, R23, R144 ;  /* 0x0000009017177220 */ /* 0x000fc80000400000 */
[----:B------:R-:W-:-:S05]  /*6690*/  FFMA R23, R108, R145, R23 ;  /* 0x000000916c177223 */ /* 0x000fca0000000017 */
[----:B------:R-:W-:-:S05]  /*66a0*/  F2FP.F16.F32.PACK_AB R23, RZ, R23 ;  /* 0x00000017ff17723e */ /* 0x000fca00000000ff */
[----:B------:R0:W-:Y:S01]  /*66b0*/  @P5 STG.E.U16 desc[UR40][R104.64+0x30], R23 ;  /* 0x0000301768005986 */ /* 0x0001e2000c101528 */
[----:B------:R-:W-:-:S13]  /*66c0*/  ISETP.GT.AND P5, PT, R3, 0x19, P2 ;  /* 0x000000190300780c */ /* 0x000fda00017a4270 */
[----:B0-----:R-:W-:Y:S05]  /*66d0*/  @!P5 BRA `(.L_x_97) ;  /* 0x000000000004d947 */ /* 0x001fea0003800000 */
[----:B------:R0:W5:Y:S02]  /*66e0*/  LDG.E.LTC128B.U16 R172, desc[UR40][R136.64+0x32] ;  /* 0x0000322888ac7981 */ /* 0x000164000c1e1520 */
.L_x_97:
[----:B------:R-:W-:Y:S05]  /*66f0*/  BSYNC B1 ;  /* 0x0000000000017941 */ /* 0x000fea0003800000 */
.L_x_96:
        /* <DEDUP_REMOVED lines=12> */
.L_x_99:
[----:B------:R-:W-:Y:S05]  /*67c0*/  BSYNC B1 ;  /* 0x0000000000017941 */ /* 0x000fea0003800000 */
.L_x_98:
        /* <DEDUP_REMOVED lines=11> */
.L_x_101:
[----:B------:R-:W-:Y:S05]  /*6880*/  BSYNC B1 ;  /* 0x0000000000017941 */ /* 0x000fea0003800000 */
.L_x_100:
[----:B-----5:R-:W-:Y:S02]  /*6890*/  HADD2.F32 R23, -RZ, R172.H0_H0 ;  /* 0x200000acff177230 */ /* 0x020fe40000004100 */
        /* <DEDUP_REMOVED lines=8> */
[----:B------:R-:W2:Y:S01]  /*6920*/  @P5 LDG.E.LTC128B.U16 R172, desc[UR40][R132.64+0x20] ;  /* 0x0000202884ac5981 */ /* 0x000ea2000c1e1520 */
[----:B------:R-:W-:Y:S01]  /*6930*/  BSSY B1, `(.L_x_102) ;  /* 0x0000009000017945 */ /* 0x000fe20003800000 */
[----:B--2---:R-:W-:-:S05]  /*6940*/  HADD2.F32 R23, -RZ, R172.H0_H0 ;  /* 0x200000acff177230 */ /* 0x004fca0000004100 */
[----:B------:R-:W-:-:S04]  /*6950*/  FMUL R23, R23, R144 ;  /* 0x0000009017177220 */ /* 0x000fc80000400000 */
[----:B------:R-:W-:-:S05]  /*6960*/  FFMA R23, R96, R145, R23 ;  /* 0x0000009160177223 */ /* 0x000fca0000000017 */
[----:B------:R-:W-:-:S05]  /*6970*/  F2FP.F16.F32.PACK_AB R23, RZ, R23 ;  /* 0x00000017ff17723e */ /* 0x000fca00000000ff */
[----:B------:R0:W-:Y:S01]  /*6980*/  @P5 STG.E.U16 desc[UR40][R14.64+0x20], R23 ;  /* 0x000020170e005986 */ /* 0x0001e2000c101528 */
[----:B------:R-:W-:-:S13]  /*6990*/  ISETP.GT.AND P5, PT, R3, 0x11, P1 ;  /* 0x000000110300780c */ /* 0x000fda0000fa4270 */
[----:B0-----:R-:W-:Y:S05]  /*69a0*/  @!P5 BRA `(.L_x_103) ;  /* 0x000000000004d947 */ /* 0x001fea0003800000 */
[----:B------:R0:W5:Y:S02]  /*69b0*/  LDG.E.LTC128B.U16 R172, desc[UR40][R132.64+0x22] ;  /* 0x0000222884ac7981 */ /* 0x000164000c1e1520 */
.L_x_103:
[----:B------:R-:W-:Y:S05]  /*69c0*/  BSYNC B1 ;  /* 0x0000000000017941 */ /* 0x000fea0003800000 */
.L_x_102:
[----:B-----5:R-:W-:Y:S01]  /*69d0*/  HADD2.F32 R23, -RZ, R172.H0_H0 ;  /* 0x200000acff177230 */ /* 0x020fe20000004100 */
        /* <DEDUP_REMOVED lines=8> */
.L_x_105:
[----:B------:R-:W-:Y:S05]  /*6a60*/  BSYNC B1 ;  /* 0x0000000000017941 */ /* 0x000fea0003800000 */
.L_x_104:
        /* <DEDUP_REMOVED lines=9> */
.L_x_107:
[----:B------:R-:W-:Y:S05]  /*6b00*/  BSYNC B1 ;  /* 0x0000000000017941 */ /* 0x000fea0003800000 */
.L_x_106:
        /* <DEDUP_REMOVED lines=9> */
.L_x_109:
[----:B------:R-:W-:Y:S05]  /*6ba0*/  BSYNC B1 ;  /* 0x0000000000017941 */ /* 0x000fea0003800000 */
.L_x_108:
        /* <DEDUP_REMOVED lines=9> */
.L_x_111:
[----:B------:R-:W-:Y:S05]  /*6c40*/  BSYNC B1 ;  /* 0x0000000000017941 */ /* 0x000fea0003800000 */
.L_x_110:
        /* <DEDUP_REMOVED lines=9> */
.L_x_113:
[----:B------:R-:W-:Y:S05]  /*6ce0*/  BSYNC B1 ;  /* 0x0000000000017941 */ /* 0x000fea0003800000 */
.L_x_112:
        /* <DEDUP_REMOVED lines=9> */
.L_x_115:
[----:B------:R-:W-:Y:S05]  /*6d80*/  BSYNC B1 ;  /* 0x0000000000017941 */ /* 0x000fea0003800000 */
.L_x_114:
        /* <DEDUP_REMOVED lines=9> */
.L_x_117:
[----:B------:R-:W-:Y:S05]  /*6e20*/  BSYNC B1 ;  /* 0x0000000000017941 */ /* 0x000fea0003800000 */
.L_x_116:
        /* <DEDUP_REMOVED lines=9> */
.L_x_119:
[----:B------:R-:W-:Y:S05]  /*6ec0*/  BSYNC B1 ;  /* 0x0000000000017941 */ /* 0x000fea0003800000 */
.L_x_118:
        /* <DEDUP_REMOVED lines=9> */
.L_x_121:
[----:B------:R-:W-:Y:S05]  /*6f60*/  BSYNC B1 ;  /* 0x0000000000017941 */ /* 0x000fea0003800000 */
.L_x_120:
        /* <DEDUP_REMOVED lines=9> */
.L_x_123:
[----:B------:R-:W-:Y:S05]  /*7000*/  BSYNC B1 ;  /* 0x0000000000017941 */ /* 0x000fea0003800000 */
.L_x_122:
        /* <DEDUP_REMOVED lines=9> */
.L_x_125:
[----:B------:R-:W-:Y:S05]  /*70a0*/  BSYNC B1 ;  /* 0x0000000000017941 */ /* 0x000fea0003800000 */
.L_x_124:
        /* <DEDUP_REMOVED lines=9> */
.L_x_127:
[----:B------:R-:W-:Y:S05]  /*7140*/  BSYNC B1 ;  /* 0x0000000000017941 */ /* 0x000fea0003800000 */
.L_x_126:
        /* <DEDUP_REMOVED lines=9> */
.L_x_129:
[----:B------:R-:W-:Y:S05]  /*71e0*/  BSYNC B1 ;  /* 0x0000000000017941 */ /* 0x000fea0003800000 */
.L_x_128:
        /* <DEDUP_REMOVED lines=9> */
.L_x_131:
[----:B------:R-:W-:Y:S05]  /*7280*/  BSYNC B1 ;  /* 0x0000000000017941 */ /* 0x000fea0003800000 */
.L_x_130:
        /* <DEDUP_REMOVED lines=9> */
.L_x_133:
[----:B------:R-:W-:Y:S05]  /*7320*/  BSYNC B1 ;  /* 0x0000000000017941 */ /* 0x000fea0003800000 */
.L_x_132:
        /* <DEDUP_REMOVED lines=11> */
.L_x_135:
[----:B------:R-:W-:Y:S05]  /*73e0*/  BSYNC B1 ;  /* 0x0000000000017941 */ /* 0x000fea0003800000 */
.L_x_134:
[----:B-----5:R-:W-:Y:S01]  /*73f0*/  HADD2.F32 R23, -RZ, R172.H0_H0 ;  /* 0x200000acff177230 */ /* 0x020fe20000004100 */
[----:B------:R-:W-:Y:S04]  /*7400*/  BSSY B1, `(.L_x_136) ;  /* 0x000000b000017945 */ /* 0x000fe80003800000 */
[----:B------:R-:W-:-:S04]  /*7410*/  FMUL R80, R23, R144 ;  /* 0x0000009017507220 */ /* 0x000fc80000400000 */
[----:B------:R-:W-:Y:S01]  /*7420*/  FFMA R80, R81, R145, R80 ;  /* 0x0000009151507223 */ /* 0x000fe20000000050 */
[----:B------:R-:W-:-:S04]  /*7430*/  @P5 MOV R81, R141 ;  /* 0x0000008d00515202 */ /* 0x000fc80000000f00 */
[----:B------:R-:W-:-:S04]  /*7440*/  F2FP.F16.F32.PACK_AB R80, RZ, R80 ;  /* 0x00000050ff50723e */ /* 0x000fc800000000ff */
[----:B------:R-:W-:Y:S01]  /*7450*/  PRMT R23, R80, 0x7610, R23 ;  /* 0x0000761050177816 */ /* 0x000fe20000000017 */
[----:B------:R-:W-:-:S05]  /*7460*/  @P5 IMAD.MOV.U32 R80, RZ, RZ, R128 ;  /* 0x000000ffff505224 */ /* 0x000fca00078e0080 */
[----:B------:R0:W-:Y:S01]  /*7470*/  @P5 STG.E.U16 desc[UR40][R80.64+0x42], R23 ;  /* 0x0000421750005986 */ /* 0x0001e2000c101528 */
[----:B------:R-:W-:-:S13]  /*7480*/  ISETP.GT.AND P5, PT, R3, 0x20, P6 ;  /* 0x000000200300780c */ /* 0x000fda00037a4270 */
[----:B0-----:R-:W-:Y:S05]  /*7490*/  @!P5 BRA `(.L_x_137) ;  /* 0x000000000004d947 */ /* 0x001fea0003800000 */
[----:B------:R0:W5:Y:S02]  /*74a0*/  LDG.E.LTC128B.U16 R172, desc[UR40][R166.64+0x40] ;  /* 0x00004028a6ac7981 */ /* 0x000164000c1e1520 */
.L_x_137:
[----:B------:R-:W-:Y:S05]  /*74b0*/  BSYNC B1 ;  /* 0x0000000000017941 */ /* 0x000fea0003800000 */
.L_x_136:
        /* <DEDUP_REMOVED lines=11> */
.L_x_139:
[----:B------:R-:W-:Y:S05]  /*7570*/  BSYNC B1 ;  /* 0x0000000000017941 */ /* 0x000fea0003800000 */
.L_x_138:
        /* <DEDUP_REMOVED lines=12> */
.L_x_141:
[----:B------:R-:W-:Y:S05]  /*7640*/  BSYNC B1 ;  /* 0x0000000000017941 */ /* 0x000fea0003800000 */
.L_x_140:
        /* <DEDUP_REMOVED lines=11> */
.L_x_143:
[----:B------:R-:W-:Y:S05]  /*7700*/  BSYNC B1 ;  /* 0x0000000000017941 */ /* 0x000fea0003800000 */
.L_x_142:
        /* <DEDUP_REMOVED lines=12> */
.L_x_145:
[----:B------:R-:W-:Y:S05]  /*77d0*/  BSYNC B1 ;  /* 0x0000000000017941 */ /* 0x000fea0003800000 */
.L_x_144:
        /* <DEDUP_REMOVED lines=11> */
.L_x_147:
[----:B------:R-:W-:Y:S05]  /*7890*/  BSYNC B1 ;  /* 0x0000000000017941 */ /* 0x000fea0003800000 */
.L_x_146:
[----:B-----5:R-:W-:Y:S01]  /*78a0*/  HADD2.F32 R23, -RZ, R172.H0_H0 ;  /* 0x200000acff177230 */ /* 0x020fe20000004100 */
[----:B------:R-:W-:Y:S01]  /*78b0*/  BSSY B1, `(.L_x_148) ;  /* 0x000000b000017945 */ /* 0x000fe20003800000 */
[----:B------:R-:W-:-:S03]  /*78c0*/  @P5 IMAD.MOV.U32 R81, RZ, RZ, R131 ;  /* 0x000000ffff515224 */ /* 0x000fc600078e0083 */
[----:B------:R-:W-:-:S04]  /*78d0*/  FMUL R80, R23, R144 ;  /* 0x0000009017507220 */ /* 0x000fc80000400000 */
[----:B------:R-:W-:-:S05]  /*78e0*/  FFMA R80, R87, R145, R80 ;  /* 0x0000009157507223 */ /* 0x000fca0000000050 */
[----:B------:R-:W-:-:S04]  /*78f0*/  F2FP.F16.F32.PACK_AB R80, RZ, R80 ;  /* 0x00000050ff50723e */ /* 0x000fc800000000ff */
[----:B------:R-:W-:Y:S02]  /*7900*/  PRMT R23, R80, 0x7610, R23 ;  /* 0x0000761050177816 */ /* 0x000fe40000000017 */
[----:B------:R-:W-:-:S05]  /*7910*/  @P5 MOV R80, R130 ;  /* 0x0000008200505202 */ /* 0x000fca0000000f00 */
[----:B------:R0:W-:Y:S01]  /*7920*/  @P5 STG.E.U16 desc[UR40][R80.64+0x52], R23 ;  /* 0x0000521750005986 */ /* 0x0001e2000c101528 */
[----:B------:R-:W-:-:S13]  /*7930*/  ISETP.GT.AND P5, PT, R3, 0x20, P1 ;  /* 0x000000200300780c */ /* 0x000fda0000fa4270 */
[----:B0-----:R-:W-:Y:S05]  /*7940*/  @!P5 BRA `(.L_x_149) ;  /* 0x000000000004d947 */ /* 0x001fea0003800000 */
[----:B------:R0:W5:Y:S02]  /*7950*/  LDG.E.LTC128B.U16 R172, desc[UR40][R132.64+0x40] ;  /* 0x0000402884ac7981 */ /* 0x000164000c1e1520 */
.L_x_149:
[----:B------:R-:W-:Y:S05]  /*7960*/  BSYNC B1 ;  /* 0x0000000000017941 */ /* 0x000fea0003800000 */
.L_x_148:
        /* <DEDUP_REMOVED lines=9> */
.L_x_151:
[----:B------:R-:W-:Y:S05]  /*7a00*/  BSYNC B1 ;  /* 0x0000000000017941 */ /* 0x000fea0003800000 */
.L_x_150:
        /* <DEDUP_REMOVED lines=9> */
.L_x_153:
[----:B------:R-:W-:Y:S05]  /*7aa0*/  BSYNC B1 ;  /* 0x0000000000017941 */ /* 0x000fea0003800000 */
.L_x_152:
        /* <DEDUP_REMOVED lines=9> */
.L_x_155:
[----:B------:R-:W-:Y:S05]  /*7b40*/  BSYNC B1 ;  /* 0x0000000000017941 */ /* 0x000fea0003800000 */
.L_x_154:
        /* <DEDUP_REMOVED lines=9> */
.L_x_157:
[----:B------:R-:W-:Y:S05]  /*7be0*/  BSYNC B1 ;  /* 0x0000000000017941 */ /* 0x000fea0003800000 */
.L_x_156:
        /* <DEDUP_REMOVED lines=9> */
.L_x_159:
[----:B------:R-:W-:Y:S05]  /*7c80*/  BSYNC B1 ;  /* 0x0000000000017941 */ /* 0x000fea0003800000 */
.L_x_158:
        /* <DEDUP_REMOVED lines=9> */
.L_x_161:
[----:B------:R-:W-:Y:S05]  /*7d20*/  BSYNC B1 ;  /* 0x0000000000017941 */ /* 0x000fea0003800000 */
.L_x_160:
        /* <DEDUP_REMOVED lines=9> */
.L_x_163:
[----:B------:R-:W-:Y:S05]  /*7dc0*/  BSYNC B1 ;  /* 0x0000000000017941 */ /* 0x000fea0003800000 */
.L_x_162:
        /* <DEDUP_REMOVED lines=9> */
.L_x_165:
[----:B------:R-:W-:Y:S05]  /*7e60*/  BSYNC B1 ;  /* 0x0000000000017941 */ /* 0x000fea0003800000 */
.L_x_164:
        /* <DEDUP_REMOVED lines=9> */
.L_x_167:
[----:B------:R-:W-:Y:S05]  /*7f00*/  BSYNC B1 ;  /* 0x0000000000017941 */ /* 0x000fea0003800000 */
.L_x_166:
        /* <DEDUP_REMOVED lines=9> */
.L_x_169:
[----:B------:R-:W-:Y:S05]  /*7fa0*/  BSYNC B1 ;  /* 0x0000000000017941 */ /* 0x000fea0003800000 */
.L_x_168:
        /* <DEDUP_REMOVED lines=9> */
.L_x_171:
[----:B------:R-:W-:Y:S05]  /*8040*/  BSYNC B1 ;  /* 0x0000000000017941 */ /* 0x000fea0003800000 */
.L_x_170:
        /* <DEDUP_REMOVED lines=9> */
.L_x_173:
[----:B------:R-:W-:Y:S05]  /*80e0*/  BSYNC B1 ;  /* 0x0000000000017941 */ /* 0x000fea0003800000 */
.L_x_172:
        /* <DEDUP_REMOVED lines=9> */
.L_x_175:
[----:B------:R-:W-:Y:S05]  /*8180*/  BSYNC B1 ;  /* 0x0000000000017941 */ /* 0x000fea0003800000 */
.L_x_174:
        /* <DEDUP_REMOVED lines=9> */
.L_x_177:
[----:B------:R-:W-:Y:S05]  /*8220*/  BSYNC B1 ;  /* 0x0000000000017941 */ /* 0x000fea0003800000 */
.L_x_176:
        /* <DEDUP_REMOVED lines=9> */
.L_x_179:
[----:B------:R-:W-:Y:S05]  /*82c0*/  BSYNC B1 ;  /* 0x0000000000017941 */ /* 0x000fea0003800000 */
.L_x_178:
        /* <DEDUP_REMOVED lines=9> */
.L_x_181:
[----:B------:R-:W-:Y:S05]  /*8360*/  BSYNC B1 ;  /* 0x0000000000017941 */ /* 0x000fea0003800000 */
.L_x_180:
        /* <DEDUP_REMOVED lines=11> */
.L_x_183:
[----:B------:R-:W-:Y:S05]  /*8420*/  BSYNC B1 ;  /* 0x0000000000017941 */ /* 0x000fea0003800000 */
.L_x_182:
        /* <DEDUP_REMOVED lines=12> */
.L_x_185:
[----:B------:R-:W-:Y:S05]  /*84f0*/  BSYNC B1 ;  /* 0x0000000000017941 */ /* 0x000fea0003800000 */
.L_x_184:
        /* <DEDUP_REMOVED lines=11> */
.L_x_187:
[----:B------:R-:W-:Y:S05]  /*85b0*/  BSYNC B1 ;  /* 0x0000000000017941 */ /* 0x000fea0003800000 */
.L_x_186:
        /* <DEDUP_REMOVED lines=12> */
.L_x_189:
[----:B------:R-:W-:Y:S05]  /*8680*/  BSYNC B1 ;  /* 0x0000000000017941 */ /* 0x000fea0003800000 */
.L_x_188:
        /* <DEDUP_REMOVED lines=11> */
.L_x_191:
[----:B------:R-:W-:Y:S05]  /*8740*/  BSYNC B1 ;  /* 0x0000000000017941 */ /* 0x000fea0003800000 */
.L_x_190:
        /* <DEDUP_REMOVED lines=12> */
.L_x_193:
[----:B------:R-:W-:Y:S05]  /*8810*/  BSYNC B1 ;  /* 0x0000000000017941 */ /* 0x000fea0003800000 */
.L_x_192:
        /* <DEDUP_REMOVED lines=11> */
.L_x_195:
[----:B------:R-:W-:Y:S05]  /*88d0*/  BSYNC B1 ;  /* 0x0000000000017941 */ /* 0x000fea0003800000 */
.L_x_194:
        /* <DEDUP_REMOVED lines=12> */
.L_x_197:
[----:B------:R-:W-:Y:S05]  /*89a0*/  BSYNC B1 ;  /* 0x0000000000017941 */ /* 0x000fea0003800000 */
.L_x_196:
        /* <DEDUP_REMOVED lines=9> */
.L_x_199:
[----:B------:R-:W-:Y:S05]  /*8a40*/  BSYNC B1 ;  /* 0x0000000000017941 */ /* 0x000fea0003800000 */
.L_x_198:
        /* <DEDUP_REMOVED lines=9> */
.L_x_201:
[----:B------:R-:W-:Y:S05]  /*8ae0*/  BSYNC B1 ;  /* 0x0000000000017941 */ /* 0x000fea0003800000 */
.L_x_200:
        /* <DEDUP_REMOVED lines=9> */
.L_x_203:
[----:B------:R-:W-:Y:S05]  /*8b80*/  BSYNC B1 ;  /* 0x0000000000017941 */ /* 0x000fea0003800000 */
.L_x_202:
        /* <DEDUP_REMOVED lines=9> */
.L_x_205:
[----:B------:R-:W-:Y:S05]  /*8c20*/  BSYNC B1 ;  /* 0x0000000000017941 */ /* 0x000fea0003800000 */
.L_x_204:
        /* <DEDUP_REMOVED lines=9> */
.L_x_207:
[----:B------:R-:W-:Y:S05]  /*8cc0*/  BSYNC B1 ;  /* 0x0000000000017941 */ /* 0x000fea0003800000 */
.L_x_206:
        /* <DEDUP_REMOVED lines=9> */
.L_x_209:
[----:B------:R-:W-:Y:S05]  /*8d60*/  BSYNC B1 ;  /* 0x0000000000017941 */ /* 0x000fea0003800000 */
.L_x_208:
        /* <DEDUP_REMOVED lines=9> */
.L_x_211:
[----:B------:R-:W-:Y:S05]  /*8e00*/  BSYNC B1 ;  /* 0x0000000000017941 */ /* 0x000fea0003800000 */
.L_x_210:
        /* <DEDUP_REMOVED lines=9> */
.L_x_213:
[----:B------:R-:W-:Y:S05]  /*8ea0*/  BSYNC B1 ;  /* 0x0000000000017941 */ /* 0x000fea0003800000 */
.L_x_212:
        /* <DEDUP_REMOVED lines=9> */
.L_x_215:
[----:B------:R-:W-:Y:S05]  /*8f40*/  BSYNC B1 ;  /* 0x0000000000017941 */ /* 0x000fea0003800000 */
.L_x_214:
        /* <DEDUP_REMOVED lines=9> */
.L_x_217:
[----:B------:R-:W-:Y:S05]  /*8fe0*/  BSYNC B1 ;  /* 0x0000000000017941 */ /* 0x000fea0003800000 */
.L_x_216:
        /* <DEDUP_REMOVED lines=9> */
.L_x_219:
[----:B------:R-:W-:Y:S05]  /*9080*/  BSYNC B1 ;  /* 0x0000000000017941 */ /* 0x000fea0003800000 */
.L_x_218:
        /* <DEDUP_REMOVED lines=9> */
.L_x_221:
[----:B------:R-:W-:Y:S05]  /*9120*/  BSYNC B1 ;  /* 0x0000000000017941 */ /* 0x000fea0003800000 */
.L_x_220:
        /* <DEDUP_REMOVED lines=9> */
.L_x_223:
[----:B------:R-:W-:Y:S05]  /*91c0*/  BSYNC B1 ;  /* 0x0000000000017941 */ /* 0x000fea0003800000 */
.L_x_222:
[----:B0---45:R-:W-:Y:S01]  /*91d0*/  HADD2.F32 R5, -RZ, R172.H0_H0 ;  /* 0x200000acff057230 */ /* 0x031fe20000004100 */
        /* <DEDUP_REMOVED lines=8> */
.L_x_225:
[----:B------:R-:W-:Y:S05]  /*9260*/  BSYNC B1 ;  /* 0x0000000000017941 */ /* 0x000fea0003800000 */
.L_x_224:
        /* <DEDUP_REMOVED lines=9> */
.L_x_227:
[----:B------:R-:W-:Y:S05]  /*9300*/  BSYNC B1 ;  /* 0x0000000000017941 */ /* 0x000fea0003800000 */
.L_x_226:
[----:B----45:R-:W-:Y:S01]  /*9310*/  HADD2.F32 R5, -RZ, R172.H0_H0 ;  /* 0x200000acff057230 */ /* 0x030fe20000004100 */
        /* <DEDUP_REMOVED lines=8> */
.L_x_229:
[----:B------:R-:W-:Y:S05]  /*93a0*/  BSYNC B1 ;  /* 0x0000000000017941 */ /* 0x000fea0003800000 */
.L_x_228:
[----:B-----5:R-:W-:Y:S01]  /*93b0*/  HADD2.F32 R5, -RZ, R172.H0_H0 ;  /* 0x200000acff057230 */ /* 0x020fe20000004100 */
[----:B------:R-:W-:Y:S01]  /*93c0*/  ISETP.GT.AND P3, PT, R3, 0x41, P2 ;  /* 0x000000410300780c */ /* 0x000fe20001764270 */
[----:B----4-:R-:W-:Y:S01]  /*93d0*/  @P4 IMAD.MOV.U32 R4, RZ, RZ, R128 ;  /* 0x000000ffff044224 */ /* 0x010fe200078e0080 */
        /* <DEDUP_REMOVED lines=9> */
.L_x_231:
[----:B------:R-:W-:Y:S05]  /*9470*/  BSYNC B1 ;  /* 0x0000000000017941 */ /* 0x000fea0003800000 */
.L_x_230:
[----:B----45:R-:W-:Y:S01]  /*9480*/  HADD2.F32 R5, -RZ, R172.H0_H0 ;  /* 0x200000acff057230 */ /* 0x030fe20000004100 */
[----:B------:R-:W-:Y:S01]  /*9490*/  ISETP.GT.AND P4, PT, R3, 0x40, P6 ;  /* 0x000000400300780c */ /* 0x000fe20003784270 */
[----:B------:R-:W-:Y:S03]  /*94a0*/  BSSY B1, `(.L_x_232) ;  /* 0x000000a000017945 */ /* 0x000fe60003800000 */
[----:B------:R-:W-:Y:S01]  /*94b0*/  FMUL R4, R5, R144 ;  /* 0x0000009005047220 */ /* 0x000fe20000400000 */
[----:B------:R-:W-:-:S03]  /*94c0*/  @P3 IMAD.MOV.U32 R5, RZ, RZ, R141 ;  /* 0x000000ffff053224 */ /* 0x000fc600078e008d */
[----:B------:R-:W-:-:S05]  /*94d0*/  FFMA R4, R33, R145, R4 ;  /* 0x0000009121047223 */ /* 0x000fca0000000004 */
[----:B------:R-:W-:-:S04]  /*94e0*/  F2FP.F16.F32.PACK_AB R4, RZ, R4 ;  /* 0x00000004ff04723e */ /* 0x000fc800000000ff */
[----:B------:R-:W-:Y:S01]  /*94f0*/  PRMT R6, R4, 0x7610, R6 ;  /* 0x0000761004067816 */ /* 0x000fe20000000006 */
[----:B------:R-:W-:-:S05]  /*9500*/  @P3 IMAD.MOV.U32 R4, RZ, RZ, R128 ;  /* 0x000000ffff043224 */ /* 0x000fca00078e0080 */
[----:B------:R4:W-:Y:S01]  /*9510*/  @P3 STG.E.U16 desc[UR40][R4.64+0x82], R6 ;  /* 0x0000820604003986 */ /* 0x0009e2000c101528 */
[----:B------:R-:W-:Y:S05]  /*9520*/  @!P4 BRA `(.L_x_233) ;  /* 0x000000000004c947 */ /* 0x000fea0003800000 */
[----:B------:R0:W5:Y:S02]  /*9530*/  LDG.E.LTC128B.U16 R172, desc[UR40][R166.64+0x80] ;  /* 0x00008028a6ac7981 */ /* 0x000164000c1e1520 */
.L_x_233:
[----:B------:R-:W-:Y:S05]  /*9540*/  BSYNC B1 ;  /* 0x0000000000017941 */ /* 0x000fea0003800000 */
.L_x_232:
[----:B----45:R-:W-:Y:S01]  /*9550*/  HADD2.F32 R5, -RZ, R172.H0_H0 ;  /* 0x200000acff057230 */ /* 0x030fe20000004100 */
[----:B------:R-:W-:Y:S01]  /*9560*/  @P4 MOV R4, R130 ;  /* 0x0000008200044202 */ /* 0x000fe20000000f00 */
[----:B------:R-:W-:Y:S01]  /*9570*/  BSSY B1, `(.L_x_234) ;  /* 0x000000a000017945 */ /* 0x000fe20003800000 */
[----:B------:R-:W-:Y:S02]  /*9580*/  ISETP.GT.AND P3, PT, R3, 0x41, P6 ;  /* 0x000000410300780c */ /* 0x000fe40003764270 */
        /* <DEDUP_REMOVED lines=8> */
.L_x_235:
[----:B------:R-:W-:Y:S05]  /*9610*/  BSYNC B1 ;  /* 0x0000000000017941 */ /* 0x000fea0003800000 */
.L_x_234:
        /* <DEDUP_REMOVED lines=12> */
.L_x_237:
[----:B------:R-:W-:Y:S05]  /*96e0*/  BSYNC B1 ;  /* 0x0000000000017941 */ /* 0x000fea0003800000 */
.L_x_236:
[----:B----45:R-:W-:Y:S01]  /*96f0*/  HADD2.F32 R5, -RZ, R172.H0_H0 ;  /* 0x200000acff057230 */ /* 0x030fe20000004100 */
        /* <DEDUP_REMOVED lines=11> */
.L_x_239:
[----:B------:R-:W-:Y:S05]  /*97b0*/  BSYNC B1 ;  /* 0x0000000000017941 */ /* 0x000fea0003800000 */
.L_x_238:
[----:B----45:R-:W-:Y:S01]  /*97c0*/  HADD2.F32 R5, -RZ, R172.H0_H0 ;  /* 0x200000acff057230 */ /* 0x030fe20000004100 */
[----:B------:R-:W-:Y:S01]  /*97d0*/  ISETP.GT.AND P3, PT, R3, 0x48, P6 ;  /* 0x000000480300780c */ /* 0x000fe20003764270 */
[----:B------:R-:W-:Y:S01]  /*97e0*/  @P2 IMAD.MOV.U32 R129, RZ, RZ, R141 ;  /* 0x000000ffff812224 */ /* 0x000fe200078e008d */
[----:B------:R-:W-:Y:S02]  /*97f0*/  BSSY B1, `(.L_x_240) ;  /* 0x0000007000017945 */ /* 0x000fe40003800000 */
[----:B------:R-:W-:-:S04]  /*9800*/  FMUL R4, R5, R144 ;  /* 0x0000009005047220 */ /* 0x000fc80000400000 */
[----:B------:R-:W-:-:S05]  /*9810*/  FFMA R4, R37, R145, R4 ;  /* 0x0000009125047223 */ /* 0x000fca0000000004 */
[----:B------:R-:W-:-:S05]  /*9820*/  F2FP.F16.F32.PACK_AB R4, RZ, R4 ;  /* 0x00000004ff04723e */ /* 0x000fca00000000ff */
[----:B------:R4:W-:Y:S01]  /*9830*/  @P2 STG.E.U16 desc[UR40][R128.64+0x92], R4 ;  /* 0x0000920480002986 */ /* 0x0009e2000c101528 */
[----:B------:R-:W-:Y:S05]  /*9840*/  @!P3 BRA `(.L_x_241) ;  /* 0x000000000004b947 */ /* 0x000fea0003800000 */
[----:B------:R0:W5:Y:S02]  /*9850*/  LDG.E.LTC128B.U16 R172, desc[UR40][R166.64+0x90] ;  /* 0x00009028a6ac7981 */ /* 0x000164000c1e1520 */
.L_x_241:
[----:B------:R-:W-:Y:S05]  /*9860*/  BSYNC B1 ;  /* 0x0000000000017941 */ /* 0x000fea0003800000 */
.L_x_240:
        /* <DEDUP_REMOVED lines=12> */
.L_x_243:
[----:B------:R-:W-:Y:S05]  /*9930*/  BSYNC B1 ;  /* 0x0000000000017941 */ /* 0x000fea0003800000 */
.L_x_242:
        /* <DEDUP_REMOVED lines=9> */
.L_x_245:
[----:B------:R-:W-:Y:S05]  /*99d0*/  BSYNC B1 ;  /* 0x0000000000017941 */ /* 0x000fea0003800000 */
.L_x_244:
        /* <DEDUP_REMOVED lines=9> */
.L_x_247:
[----:B------:R-:W-:Y:S05]  /*9a70*/  BSYNC B1 ;  /* 0x0000000000017941 */ /* 0x000fea0003800000 */
.L_x_246:
[----:B0----5:R-:W-:Y:S01]  /*9a80*/  HADD2.F32 R5, -RZ, R172.H0_H0 ;  /* 0x200000acff057230 */ /* 0x021fe20000004100 */
[----:B------:R-:W-:Y:S01]  /*9a90*/  ISETP.GT.AND P3, PT, R3, 0x40, P0 ;  /* 0x000000400300780c */ /* 0x000fe20000764270 */
[----:B------:R-:W-:Y:S03]  /*9aa0*/  BSSY B1, `(.L_x_248) ;  /* 0x0000007000017945 */ /* 0x000fe60003800000 */
[----:B----4-:R-:W-:-:S04]  /*9ab0*/  FMUL R4, R5, R144 ;  /* 0x0000009005047220 */ /* 0x010fc80000400000 */
[----:B------:R-:W-:-:S05]  /*9ac0*/  FFMA R4, R25, R145, R4 ;  /* 0x0000009119047223 */ /* 0x000fca0000000004 */
[----:B------:R-:W-:-:S05]  /*9ad0*/  F2FP.F16.F32.PACK_AB R4, RZ, R4 ;  /* 0x00000004ff04723e */ /* 0x000fca00000000ff */
[----:B------:R0:W-:Y:S01]  /*9ae0*/  @P2 STG.E.U16 desc[UR40][R14.64+0x82], R4 ;  /* 0x000082040e002986 */ /* 0x0001e2000c101528 */
[----:B------:R-:W-:Y:S05]  /*9af0*/  @!P3 BRA `(.L_x_249) ;  /* 0x000000000004b947 */ /* 0x000fea0003800000 */
[----:B------:R4:W5:Y:S02]  /*9b00*/  LDG.E.LTC128B.U16 R172, desc[UR40][R10.64+0x80] ;  /* 0x000080280aac7981 */ /* 0x000964000c1e1520 */
.L_x_249:
[----:B------:R-:W-:Y:S05]  /*9b10*/  BSYNC B1 ;  /* 0x0000000000017941 */ /* 0x000fea0003800000 */
.L_x_248:
[----:B-----5:R-:W-:Y:S01]  /*9b20*/  HADD2.F32 R5, -RZ, R172.H0_H0 ;  /* 0x200000acff057230 */ /* 0x020fe20000004100 */
[----:B------:R-:W-:Y:S01]  /*9b30*/  ISETP.GT.AND P2, PT, R3, 0x41, P0 ;  /* 0x000000410300780c */ /* 0x000fe20000744270 */
[----:B0-----:R-:W-:Y:S01]  /*9b40*/  @P3 IMAD.MOV.U32 R4, RZ, RZ, R12 ;  /* 0x000000ffff043224 */ /* 0x001fe200078e000c */
        /* <DEDUP_REMOVED lines=9> */
.L_x_251:
[----:B------:R-:W-:Y:S05]  /*9be0*/  BSYNC B1 ;  /* 0x0000000000017941 */ /* 0x000fea0003800000 */
.L_x_250:
[----:B0----5:R-:W-:Y:S01]  /*9bf0*/  HADD2.F32 R5, -RZ, R172.H0_H0 ;  /* 0x200000acff057230 */ /* 0x021fe20000004100 */
[----:B------:R-:W-:Y:S01]  /*9c00*/  ISETP.GT.AND P3, PT, R3, 0x48, P1 ;  /* 0x000000480300780c */ /* 0x000fe20000f64270 */
[----:B------:R-:W-:Y:S03]  /*9c10*/  BSSY B1, `(.L_x_252) ;  /* 0x000000a000017945 */ /* 0x000fe60003800000 */
[----:B------:R-:W-:Y:S01]  /*9c20*/  FMUL R4, R5, R144 ;  /* 0x0000009005047220 */ /* 0x000fe20000400000 */
[----:B------:R-:W-:-:S03]  /*9c30*/  @P2 IMAD.MOV.U32 R5, RZ, RZ, R13 ;  /* 0x000000ffff052224 */ /* 0x000fc600078e000d */
[----:B------:R-:W-:-:S05]  /*9c40*/  FFMA R4, R27, R145, R4 ;  /* 0x000000911b047223 */ /* 0x000fca0000000004 */
[----:B------:R-:W-:-:S04]  /*9c50*/  F2FP.F16.F32.PACK_AB R4, RZ, R4 ;  /* 0x00000004ff04723e */ /* 0x000fc800000000ff */
[----:B------:R-:W-:Y:S02]  /*9c60*/  PRMT R6, R4, 0x7610, R6 ;  /* 0x0000761004067816 */ /* 0x000fe40000000006 */
[----:B------:R-:W-:-:S05]  /*9c70*/  @P2 MOV R4, R12 ;  /* 0x0000000c00042202 */ /* 0x000fca0000000f00 */
[----:B------:R0:W-:Y:S01]  /*9c80*/  @P2 STG.E.U16 desc[UR40][R4.64+0x82], R6 ;  /* 0x0000820604002986 */ /* 0x0001e2000c101528 */
[----:B------:R-:W-:Y:S05]  /*9c90*/  @!P3 BRA `(.L_x_253) ;  /* 0x000000000004b947 */ /* 0x000fea0003800000 */
[----:B------:R0:W5:Y:S02]  /*9ca0*/  LDG.E.LTC128B.U16 R172, desc[UR40][R132.64+0x90] ;  /* 0x0000902884ac7981 */ /* 0x000164000c1e1520 */
.L_x_253:
[----:B------:R-:W-:Y:S05]  /*9cb0*/  BSYNC B1 ;  /* 0x0000000000017941 */ /* 0x000fea0003800000 */
.L_x_252:
[----:B0----5:R-:W-:Y:S01]  /*9cc0*/  HADD2.F32 R5, -RZ, R172.H0_H0 ;  /* 0x200000acff057230 */ /* 0x021fe20000004100 */
        /* <DEDUP_REMOVED lines=8> */
.L_x_255:
[----:B------:R-:W-:Y:S05]  /*9d50*/  BSYNC B1 ;  /* 0x0000000000017941 */ /* 0x000fea0003800000 */
.L_x_254:
        /* <DEDUP_REMOVED lines=9> */
.L_x_257:
[----:B------:R-:W-:Y:S05]  /*9df0*/  BSYNC B1 ;  /* 0x0000000000017941 */ /* 0x000fea0003800000 */
.L_x_256:
        /* <DEDUP_REMOVED lines=12> */
.L_x_259:
[----:B------:R-:W-:Y:S05]  /*9ec0*/  BSYNC B1 ;  /* 0x0000000000017941 */ /* 0x000fea0003800000 */
.L_x_258:
[----:B------:R-:W-:Y:S05]  /*9ed0*/  @!P0 BRA `(.L_x_260) ;  /* 0x0000002000a48947 */ /* 0x000fea0003800000 */
[----:B-----5:R-:W-:-:S05]  /*9ee0*/  HADD2.F32 R3, -RZ, R172.H0_H0 ;  /* 0x200000acff037230 */ /* 0x020fca0000004100 */
[----:B0-----:R-:W-:-:S04]  /*9ef0*/  FMUL R4, R3, R144 ;  /* 0x0000009003047220 */ /* 0x001fc80000400000 */
[----:B------:R-:W-:-:S05]  /*9f00*/  FFMA R4, R31, R145, R4 ;  /* 0x000000911f047223 */ /* 0x000fca0000000004 */
[----:B------:R-:W-:-:S05]  /*9f10*/  F2FP.F16.F32.PACK_AB R4, RZ, R4 ;  /* 0x00000004ff04723e */ /* 0x000fca00000000ff */
[----:B------:R0:W-:Y:S01]  /*9f20*/  STG.E.U16 desc[UR40][R12.64+0x92], R4 ;  /* 0x000092040c007986 */ /* 0x0001e2000c101528 */
[----:B------:R-:W-:Y:S05]  /*9f30*/  BRA `(.L_x_260) ;  /* 0x00000020008c7947 */ /* 0x000fea0003800000 */
.L_x_29:
[----:B------:R-:W-:Y:S01]  /*9f40*/  ULDC.64 UR4, c[0x0][0x5c0] ;  /* 0x0001700000047ab9 */ /* 0x000fe20000000a00 */
[----:B------:R-:W-:Y:S01]  /*9f50*/  ISETP.GT.AND P2, PT, R3, 0x1, P4 ;  /* 0x000000010300780c */ /* 0x000fe20002744270 */
[-C--:B------:R-:W-:Y:S01]  /*9f60*/  FMUL R137, R137, R145.reuse ;  /* 0x0000009189897220 */ /* 0x080fe20000400000 */
[----:B------:R-:W-:Y:S01]  /*9f70*/  LEA R4, P1, R158, UR4, 0x1 ;  /* 0x000000049e047c11 */ /* 0x000fe2000f8208ff */
[----:B------:R-:W-:Y:S01]  /*9f80*/  IMAD.SHL.U32 R23, R12, 0x10, RZ ;  /* 0x000000100c177824 */ /* 0x000fe200078e00ff */
[----:B------:R-:W-:Y:S01]  /*9f90*/  ISETP.GT.AND P5, PT, R152, 0x8, PT ;  /* 0x000000089800780c */ /* 0x000fe20003fa4270 */
[-C--:B------:R-:W-:Y:S01]  /*9fa0*/  FMUL R136, R136, R145.reuse ;  /* 0x0000009188887220 */ /* 0x080fe20000400000 */
[----:B------:R-:W-:Y:S01]  /*9fb0*/  LEA.HI.X R5, R158, UR5, R161, 0x1, P1 ;  /* 0x000000059e057c11 */ /* 0x000fe200088f0ca1 */
[-C--:B------:R-:W-:Y:S01]  /*9fc0*/  FMUL R138, R138, R145.reuse ;  /* 0x000000918a8a7220 */ /* 0x080fe20000400000 */
[----:B------:R-:W-:Y:S01]  /*9fd0*/  ISETP.GT.AND P1, PT, R3, RZ, P5 ;  /* 0x000000ff0300720c */ /* 0x000fe20002f24270 */
[----:B------:R-:W-:Y:S01]  /*9fe0*/  FMUL R139, R139, R145 ;  /* 0x000000918b8b7220 */ /* 0x000fe20000400000 */
[----:B------:R-:W-:Y:S01]  /*9ff0*/  F2FP.F16.F32.PACK_AB R137, RZ, R137 ;  /* 0x00000089ff89723e */ /* 0x000fe200000000ff */
[-C--:B------:R-:W-:Y:S01]  /*a000*/  FMUL R140, R140, R145.reuse ;  /* 0x000000918c8c7220 */ /* 0x080fe20000400000 */
[----:B------:R-:W-:Y:S01]  /*a010*/  SHF.L.U64.HI R21, R12, 0x4, R13 ;  /* 0x000000040c157819 */ /* 0x000fe2000001020d */
[-C--:B------:R-:W-:Y:S01]  /*a020*/  FMUL R141, R141, R145.reuse ;  /* 0x000000918d8d7220 */ /* 0x080fe20000400000 */
[----:B------:R-:W-:Y:S01]  /*a030*/  IADD3 R6, P3, R23, R4, RZ ;  /* 0x0000000417067210 */ /* 0x000fe20007f7e0ff */
[----:B------:R-:W-:Y:S01]  /*a040*/  @P2 STG.E.U16 desc[UR40][R4.64+0x2], R137 ;  /* 0x0000028904002986 */ /* 0x000fe2000c101528 */
[----:B------:R-:W-:Y:S01]  /*a050*/  F2FP.F16.F32.PACK_AB R136, RZ, R136 ;  /* 0x00000088ff88723e */ /* 0x000fe200000000ff */
[-C--:B------:R-:W-:Y:S01]  /*a060*/  FMUL R143, R143, R145.reuse ;  /* 0x000000918f8f7220 */ /* 0x080fe20000400000 */
[----:B------:R-:W-:Y:S01]  /*a070*/  F2FP.F16.F32.PACK_AB R138, RZ, R138 ;  /* 0x0000008aff8a723e */ /* 0x000fe200000000ff */
[----:B------:R-:W-:Y:S01]  /*a080*/  IMAD.X R7, R21, 0x1, R5, P3 ;  /* 0x0000000115077824 */ /* 0x000fe200018e0605 */
[C---:B------:R-:W-:Y:S01]  /*a090*/  ISETP.GT.AND P2, PT, R3.reuse, 0x1, P5 ;  /* 0x000000010300780c */ /* 0x040fe20002f44270 */
[----:B------:R0:W-:Y:S01]  /*a0a0*/  @P0 STG.E.U16 desc[UR40][R4.64], R136 ;  /* 0x0000008804000986 */ /* 0x0001e2000c101528 */
[C---:B------:R-:W-:Y:S01]  /*a0b0*/  ISETP.GT.AND P0, PT, R3.reuse, 0x8, P4 ;  /* 0x000000080300780c */ /* 0x040fe20002704270 */
[----:B------:R-:W-:Y:S01]  /*a0c0*/  FMUL R128, R128, R145 ;  /* 0x0000009180807220 */ /* 0x000fe20000400000 */
[----:B------:R-:W-:Y:S01]  /*a0d0*/  F2FP.F16.F32.PACK_AB R139, RZ, R139 ;  /* 0x0000008bff8b723e */ /* 0x000fe200000000ff */
[----:B------:R1:W-:Y:S01]  /*a0e0*/  @P1 STG.E.U16 desc[UR40][R6.64], R138 ;  /* 0x0000008a06001986 */ /* 0x0003e2000c101528 */
[----:B------:R-:W-:Y:S01]  /*a0f0*/  ISETP.GT.AND P1, PT, R3, 0x9, P4 ;  /* 0x000000090300780c */ /* 0x000fe20002724270 */
[-C--:B------:R-:W-:Y:S01]  /*a100*/  FMUL R142, R142, R145.reuse ;  /* 0x000000918e8e7220 */ /* 0x080fe20000400000 */
[----:B------:R-:W-:Y:S01]  /*a110*/  F2FP.F16.F32.PACK_AB R140, RZ, R140 ;  /* 0x0000008cff8c723e */ /* 0x000fe200000000ff */
[----:B------:R-:W-:Y:S01]  /*a120*/  IMAD R9, R13, 0xf0, RZ ;  /* 0x000000f00d097824 */ /* 0x000fe200078e02ff */
[----:B------:R-:W-:Y:S01]  /*a130*/  ISETP.GT.AND P3, PT, R3, 0x9, P5 ;  /* 0x000000090300780c */ /* 0x000fe20002f64270 */
[----:B------:R-:W-:Y:S01]  /*a140*/  FMUL R8, R129, R145 ;  /* 0x0000009181087220 */ /* 0x000fe20000400000 */
[----:B------:R-:W-:Y:S01]  /*a150*/  F2FP.F16.F32.PACK_AB R141, RZ, R141 ;  /* 0x0000008dff8d723e */ /* 0x000fe200000000ff */
[----:B------:R-:W-:Y:S01]  /*a160*/  @P2 STG.E.U16 desc[UR40][R6.64+0x2], R139 ;  /* 0x0000028b06002986 */ /* 0x000fe2000c101528 */
[----:B------:R-:W-:Y:S01]  /*a170*/  F2FP.F16.F32.PACK_AB R143, RZ, R143 ;  /* 0x0000008fff8f723e */ /* 0x000fe200000000ff */
[----:B0-----:R-:W-:Y:S01]  /*a180*/  IMAD.WIDE.U32 R136, R12, 0xf0, R6 ;  /* 0x000000f00c887825 */ /* 0x001fe200078e0006 */
[----:B------:R-:W-:Y:S01]  /*a190*/  ISETP.GT.AND P2, PT, R3, 0x8, P5 ;  /* 0x000000080300780c */ /* 0x000fe20002f44270 */
[----:B------:R-:W-:Y:S01]  /*a1a0*/  @P0 STG.E.U16 desc[UR40][R4.64+0x10], R140 ;  /* 0x0000108c04000986 */ /* 0x000fe2000c101528 */
[----:B------:R-:W-:Y:S01]  /*a1b0*/  ISETP.GT.AND P0, PT, R152, 0x80, PT ;  /* 0x000000809800780c */ /* 0x000fe20003f04270 */
[----:B------:R-:W-:Y:S01]  /*a1c0*/  IMAD.IADD R129, R9, 0x1, R137 ;  /* 0x0000000109817824 */ /* 0x000fe200078e0289 */
[----:B------:R-:W-:Y:S01]  /*a1d0*/  F2FP.F16.F32.PACK_AB R128, RZ, R128 ;  /* 0x00000080ff80723e */ /* 0x000fe200000000ff */
[----:B------:R-:W-:Y:S01]  /*a1e0*/  @P1 STG.E.U16 desc[UR40][R4.64+0x12], R141 ;  /* 0x0000128d04001986 */ /* 0x000fe2000c101528 */
[C---:B------:R-:W-:Y:S01]  /*a1f0*/  ISETP.GT.AND P1, PT, R3.reuse, RZ, P0 ;  /* 0x000000ff0300720c */ /* 0x040fe20000724270 */
[----:B------:R-:W-:Y:S01]  /*a200*/  IMAD.SHL.U32 R15, R12, 0x100, RZ ;  /* 0x000001000c0f7824 */ /* 0x000fe200078e00ff */
[----:B------:R-:W-:Y:S01]  /*a210*/  F2FP.F16.F32.PACK_AB R142, RZ, R142 ;  /* 0x0000008eff8e723e */ /* 0x000fe200000000ff */
[----:B------:R-:W-:Y:S01]  /*a220*/  @P3 STG.E.U16 desc[UR40][R6.64+0x12], R143 ;  /* 0x0000128f06003986 */ /* 0x000fe2000c101528 */
[----:B------:R-:W-:Y:S01]  /*a230*/  ISETP.GT.AND P3, PT, R3, 0x1, P0 ;  /* 0x000000010300780c */ /* 0x000fe20000764270 */
[-C--:B------:R-:W-:Y:S01]  /*a240*/  FMUL R20, R130, R145.reuse ;  /* 0x0000009182147220 */ /* 0x080fe20000400000 */
[----:B------:R-:W-:Y:S01]  /*a250*/  PRMT R11, R128, 0x7610, R11 ;  /* 0x00007610800b7816 */ /* 0x000fe2000000000b */
[----:B------:R-:W-:Y:S01]  /*a260*/  @P2 STG.E.U16 desc[UR40][R6.64+0x10], R142 ;  /* 0x0000108e06002986 */ /* 0x000fe2000c101528 */
[----:B------:R-:W-:Y:S01]  /*a270*/  F2FP.F16.F32.PACK_AB R8, RZ, R8 ;  /* 0x00000008ff08723e */ /* 0x000fe200000000ff */
[----:B------:R-:W-:Y:S01]  /*a280*/  FMUL R137, R131, R145 ;  /* 0x0000009183897220 */ /* 0x000fe20000400000 */
[C---:B------:R-:W-:Y:S01]  /*a290*/  SHF.L.U64.HI R14, R12.reuse, 0x8, R13 ;  /* 0x000000080c0e7819 */ /* 0x040fe2000001020d */
[----:B------:R-:W-:Y:S01]  /*a2a0*/  IMAD.WIDE.U32 R12, R12, 0xf0, R6 ;  /* 0x000000f00c0c7825 */ /* 0x000fe200078e0006 */
[----:B-1----:R-:W-:-:S03]  /*a2b0*/  PRMT R138, R8, 0x7610, R138 ;  /* 0x00007610088a7816 */ /* 0x002fc6000000008a */
[----:B------:R-:W-:Y:S01]  /*a2c0*/  FMUL R132, R132, R145 ;  /* 0x0000009184847220 */ /* 0x000fe20000400000 */
[----:B------:R-:W-:Y:S01]  /*a2d0*/  F2FP.F16.F32.PACK_AB R20, RZ, R20 ;  /* 0x00000014ff14723e */ /* 0x000fe200000000ff */
[--C-:B------:R-:W-:Y:S01]  /*a2e0*/  @P1 IMAD.MOV.U32 R128, RZ, RZ, R136.reuse ;  /* 0x000000ffff801224 */ /* 0x100fe200078e0088 */
[----:B------:R-:W-:Y:S01]  /*a2f0*/  F2FP.F16.F32.PACK_AB R137, RZ, R137 ;  /* 0x00000089ff89723e */ /* 0x000fe200000000ff */
[----:B------:R-:W-:Y:S02]  /*a300*/  IMAD.IADD R13, R9, 0x1, R13 ;  /* 0x00000001090d7824 */ /* 0x000fe400078e020d */
[-C--:B------:R-:W-:Y:S01]  /*a310*/  FMUL R133, R133, R145.reuse ;  /* 0x0000009185857220 */ /* 0x080fe20000400000 */
[----:B------:R-:W-:Y:S01]  /*a320*/  F2FP.F16.F32.PACK_AB R132, RZ, R132 ;  /* 0x00000084ff84723e */ /* 0x000fe200000000ff */
[----:B------:R0:W-:Y:S01]  /*a330*/  @P1 STG.E.U16 desc[UR40][R128.64], R11 ;  /* 0x0000000b80001986 */ /* 0x0001e2000c101528 */
[--C-:B------:R-:W-:Y:S01]  /*a340*/  IADD3 R10, P1, P2, R23, R136, R15.reuse ;  /* 0x00000088170a7210 */ /* 0x100fe20007a3e00f */
[----:B------:R-:W-:Y:S01]  /*a350*/  FMUL R134, R134, R145 ;  /* 0x0000009186867220 */ /* 0x000fe20000400000 */
[----:B------:R-:W-:Y:S01]  /*a360*/  F2FP.F16.F32.PACK_AB R133, RZ, R133 ;  /* 0x00000085ff85723e */ /* 0x000fe200000000ff */
[-C--:B------:R-:W-:Y:S01]  /*a370*/  FMUL R135, R135, R145.reuse ;  /* 0x0000009187877220 */ /* 0x080fe20000400000 */
[-C--:B------:R-:W-:Y:S01]  /*a380*/  FMUL R120, R120, R145.reuse ;  /* 0x0000009178787220 */ /* 0x080fe20000400000 */
[-C--:B------:R-:W-:Y:S01]  /*a390*/  FMUL R121, R121, R145.reuse ;  /* 0x0000009179797220 */ /* 0x080fe20000400000 */
[----:B------:R-:W-:Y:S01]  /*a3a0*/  F2FP.F16.F32.PACK_AB R134, RZ, R134 ;  /* 0x00000086ff86723e */ /* 0x000fe200000000ff */
[----:B------:R-:W-:Y:S01]  /*a3b0*/  FMUL R122, R122, R145 ;  /* 0x000000917a7a7220 */ /* 0x000fe20000400000 */
[----:B------:R-:W-:Y:S01]  /*a3c0*/  F2FP.F16.F32.PACK_AB R135, RZ, R135 ;  /* 0x00000087ff87723e */ /* 0x000fe200000000ff */
[----:B------:R-:W-:Y:S01]  /*a3d0*/  FMUL R123, R123, R145 ;  /* 0x000000917b7b7220 */ /* 0x000fe20000400000 */
[----:B------:R-:W-:Y:S01]  /*a3e0*/  F2FP.F16.F32.PACK_AB R120, RZ, R120 ;  /* 0x00000078ff78723e */ /* 0x000fe200000000ff */
[----:B0-----:R-:W-:Y:S01]  /*a3f0*/  @P3 IMAD.MOV.U32 R128, RZ, RZ, R136 ;  /* 0x000000ffff803224 */ /* 0x001fe200078e0088 */
[--C-:B------:R-:W-:Y:S01]  /*a400*/  IADD3.X R11, R21, R129, R14.reuse, P1, P2 ;  /* 0x00000081150b7210 */ /* 0x100fe20000fe440e */
[-C--:B------:R-:W-:Y:S01]  /*a410*/  FMUL R124, R124, R145.reuse ;  /* 0x000000917c7c7220 */ /* 0x080fe20000400000 */
[----:B------:R-:W-:Y:S01]  /*a420*/  IADD3 R8, P1, P2, R23, R12, R15 ;  /* 0x0000000c17087210 */ /* 0x000fe20007a3e00f */
[-C--:B------:R-:W-:Y:S01]  /*a430*/  FMUL R125, R125, R145.reuse ;  /* 0x000000917d7d7220 */ /* 0x080fe20000400000 */
[----:B------:R-:W-:Y:S01]  /*a440*/  @P3 STG.E.U16 desc[UR40][R128.64+0x2], R138 ;  /* 0x0000028a80003986 */ /* 0x000fe2000c101528 */
[----:B------:R-:W-:Y:S01]  /*a450*/  ISETP.GT.AND P3, PT, R152, 0x88, PT ;  /* 0x000000889800780c */ /* 0x000fe20003f64270 */
[----:B------:R-:W-:Y:S01]  /*a460*/  FMUL R126, R126, R145 ;  /* 0x000000917e7e7220 */ /* 0x000fe20000400000 */
[----:B------:R-:W-:Y:S01]  /*a470*/  IADD3.X R9, R21, R13, R14, P1, P2 ;  /* 0x0000000d15097210 */ /* 0x000fe20000fe440e */
[-C--:B------:R-:W-:Y:S01]  /*a480*/  FMUL R127, R127, R145.reuse ;  /* 0x000000917f7f7220 */ /* 0x080fe20000400000 */
[----:B------:R-:W-:Y:S01]  /*a490*/  ISETP.GT.AND P1, PT, R3, RZ, P3 ;  /* 0x000000ff0300720c */ /* 0x000fe20001f24270 */
[-C--:B------:R-:W-:Y:S01]  /*a4a0*/  FMUL R112, R112, R145.reuse ;  /* 0x0000009170707220 */ /* 0x080fe20000400000 */
[----:B------:R-:W-:Y:S01]  /*a4b0*/  IADD3 R130, P2, R23, R136, RZ ;  /* 0x0000008817827210 */ /* 0x000fe20007f5e0ff */
[----:B------:R-:W-:Y:S01]  /*a4c0*/  FMUL R113, R113, R145 ;  /* 0x0000009171717220 */ /* 0x000fe20000400000 */
[----:B------:R-:W-:Y:S01]  /*a4d0*/  F2FP.F16.F32.PACK_AB R121, RZ, R121 ;  /* 0x00000079ff79723e */ /* 0x000fe200000000ff */
[----:B------:R-:W-:Y:S01]  /*a4e0*/  FMUL R114, R114, R145 ;  /* 0x0000009172727220 */ /* 0x000fe20000400000 */
[----:B------:R-:W-:Y:S01]  /*a4f0*/  IADD3.X R131, R21, R129, RZ, P2, !PT ;  /* 0x0000008115837210 */ /* 0x000fe200017fe4ff */
[-C--:B------:R-:W-:Y:S01]  /*a500*/  FMUL R115, R115, R145.reuse ;  /* 0x0000009173737220 */ /* 0x080fe20000400000 */
[----:B------:R-:W-:Y:S01]  /*a510*/  ISETP.GT.AND P2, PT, R3, 0x1, P3 ;  /* 0x000000010300780c */ /* 0x000fe20001f44270 */
[-C--:B------:R-:W-:Y:S01]  /*a520*/  FMUL R116, R116, R145.reuse ;  /* 0x0000009174747220 */ /* 0x080fe20000400000 */
[----:B------:R-:W-:Y:S01]  /*a530*/  F2FP.F16.F32.PACK_AB R122, RZ, R122 ;  /* 0x0000007aff7a723e */ /* 0x000fe200000000ff */
[----:B------:R-:W-:Y:S01]  /*a540*/  FMUL R117, R117, R145 ;  /* 0x0000009175757220 */ /* 0x000fe20000400000 */
[----:B------:R-:W-:Y:S01]  /*a550*/  F2FP.F16.F32.PACK_AB R123, RZ, R123 ;  /* 0x0000007bff7b723e */ /* 0x000fe200000000ff */
[----:B------:R0:W-:Y:S01]  /*a560*/  @P1 STG.E.U16 desc[UR40][R130.64], R20 ;  /* 0x0000001482001986 */ /* 0x0001e2000c101528 */
[----:B------:R-:W-:Y:S01]  /*a570*/  ISETP.GT.AND P1, PT, R3, 0x8, P0 ;  /* 0x000000080300780c */ /* 0x000fe20000724270 */
[-C--:B------:R-:W-:Y:S01]  /*a580*/  FMUL R118, R118, R145.reuse ;  /* 0x0000009176767220 */ /* 0x080fe20000400000 */
[----:B------:R-:W-:Y:S01]  /*a590*/  F2FP.F16.F32.PACK_AB R124, RZ, R124 ;  /* 0x0000007cff7c723e */ /* 0x000fe200000000ff */
[----:B------:R-:W-:Y:S01]  /*a5a0*/  FMUL R119, R119, R145 ;  /* 0x0000009177777220 */ /* 0x000fe20000400000 */
[----:B------:R-:W-:Y:S01]  /*a5b0*/  F2FP.F16.F32.PACK_AB R125, RZ, R125 ;  /* 0x0000007dff7d723e */ /* 0x000fe200000000ff */
[-C--:B------:R-:W-:Y:S01]  /*a5c0*/  FMUL R104, R104, R145.reuse ;  /* 0x0000009168687220 */ /* 0x080fe20000400000 */
[----:B------:R-:W-:Y:S01]  /*a5d0*/  F2FP.F16.F32.PACK_AB R126, RZ, R126 ;  /* 0x0000007eff7e723e */ /* 0x000fe200000000ff */
[----:B------:R-:W-:Y:S01]  /*a5e0*/  @P2 STG.E.U16 desc[UR40][R130.64+0x2], R137 ;  /* 0x0000028982002986 */ /* 0x000fe2000c101528 */
[----:B------:R-:W-:Y:S01]  /*a5f0*/  ISETP.GT.AND P2, PT, R3, 0x9, P0 ;  /* 0x000000090300780c */ /* 0x000fe20000744270 */
[----:B------:R-:W-:Y:S01]  /*a600*/  FMUL R105, R105, R145 ;  /* 0x0000009169697220 */ /* 0x000fe20000400000 */
[----:B------:R-:W-:Y:S01]  /*a610*/  F2FP.F16.F32.PACK_AB R127, RZ, R127 ;  /* 0x0000007fff7f723e */ /* 0x000fe200000000ff */
[-C--:B------:R-:W-:Y:S01]  /*a620*/  FMUL R106, R106, R145.reuse ;  /* 0x000000916a6a7220 */ /* 0x080fe20000400000 */
[----:B0-----:R-:W-:Y:S01]  /*a630*/  PRMT R20, R133, 0x7610, R20 ;  /* 0x0000761085147816 */ /* 0x001fe20000000014 */
[--C-:B------:R-:W-:Y:S01]  /*a640*/  @P1 IMAD.MOV.U32 R128, RZ, RZ, R136.reuse ;  /* 0x000000ffff801224 */ /* 0x100fe200078e0088 */
[----:B------:R-:W-:Y:S01]  /*a650*/  F2FP.F16.F32.PACK_AB R112, RZ, R112 ;  /* 0x00000070ff70723e */ /* 0x000fe200000000ff */
[----:B------:R-:W-:Y:S01]  /*a660*/  FMUL R107, R107, R145 ;  /* 0x000000916b6b7220 */ /* 0x000fe20000400000 */
[----:B------:R-:W-:Y:S01]  /*a670*/  F2FP.F16.F32.PACK_AB R113, RZ, R113 ;  /* 0x00000071ff71723e */ /* 0x000fe200000000ff */
[-C--:B------:R-:W-:Y:S01]  /*a680*/  FMUL R108, R108, R145.reuse ;  /* 0x000000916c6c7220 */ /* 0x080fe20000400000 */
[----:B------:R0:W-:Y:S01]  /*a690*/  @P1 STG.E.U16 desc[UR40][R128.64+0x10], R132 ;  /* 0x0000108480001986 */ /* 0x0001e2000c101528 */
[----:B------:R-:W-:Y:S01]  /*a6a0*/  ISETP.GT.AND P1, PT, R3, 0x8, P3 ;  /* 0x000000080300780c */ /* 0x000fe20001f24270 */
[-C--:B------:R-:W-:Y:S01]  /*a6b0*/  FMUL R109, R109, R145.reuse ;  /* 0x000000916d6d7220 */ /* 0x080fe20000400000 */
[--C-:B------:R-:W-:Y:S01]  /*a6c0*/  @P2 IMAD.MOV.U32 R133, RZ, RZ, R129.reuse ;  /* 0x000000ffff852224 */ /* 0x100fe200078e0081 */
[----:B------:R-:W-:Y:S01]  /*a6d0*/  F2FP.F16.F32.PACK_AB R114, RZ, R114 ;  /* 0x00000072ff72723e */ /* 0x000fe200000000ff */
[----:B------:R-:W-:Y:S01]  /*a6e0*/  FMUL R110, R110, R145 ;  /* 0x000000916e6e7220 */ /* 0x000fe20000400000 */
[----:B------:R-:W-:Y:S01]  /*a6f0*/  F2FP.F16.F32.PACK_AB R115, RZ, R115 ;  /* 0x00000073ff73723e */ /* 0x000fe200000000ff */
[-C--:B------:R-:W-:Y:S01]  /*a700*/  FMUL R111, R111, R145.reuse ;  /* 0x000000916f6f7220 */ /* 0x080fe20000400000 */
[----:B------:R-:W-:Y:S01]  /*a710*/  F2FP.F16.F32.PACK_AB R116, RZ, R116 ;  /* 0x00000074ff74723e */ /* 0x000fe200000000ff */
[----:B------:R-:W-:Y:S01]  /*a720*/  FMUL R96, R96, R145 ;  /* 0x0000009160607220 */ /* 0x000fe20000400000 */
[----:B------:R-:W-:Y:S01]  /*a730*/  F2FP.F16.F32.PACK_AB R117, RZ, R117 ;  /* 0x00000075ff75723e */ /* 0x000fe200000000ff */
[-C--:B------:R-:W-:Y:S01]  /*a740*/  FMUL R97, R97, R145.reuse ;  /* 0x0000009161617220 */ /* 0x080fe20000400000 */
[----:B0-----:R-:W-:Y:S01]  /*a750*/  @P2 IMAD.MOV.U32 R132, RZ, RZ, R136 ;  /* 0x000000ffff842224 */ /* 0x001fe200078e0088 */
[----:B------:R-:W-:Y:S01]  /*a760*/  F2FP.F16.F32.PACK_AB R118, RZ, R118 ;  /* 0x00000076ff76723e */ /* 0x000fe200000000ff */
[----:B------:R-:W-:Y:S01]  /*a770*/  FMUL R98, R98, R145 ;  /* 0x0000009162627220 */ /* 0x000fe20000400000 */
[----:B------:R-:W-:Y:S01]  /*a780*/  F2FP.F16.F32.PACK_AB R119, RZ, R119 ;  /* 0x00000077ff77723e */ /* 0x000fe200000000ff */
[-C--:B------:R-:W-:Y:S01]  /*a790*/  FMUL R99, R99, R145.reuse ;  /* 0x0000009163637220 */ /* 0x080fe20000400000 */
[----:B------:R0:W-:Y:S01]  /*a7a0*/  @P2 STG.E.U16 desc[UR40][R132.64+0x12], R20 ;  /* 0x0000121484002986 */ /* 0x0001e2000c101528 */
[----:B------:R-:W-:Y:S01]  /*a7b0*/  ISETP.GT.AND P2, PT, R3, 0x9, P3 ;  /* 0x000000090300780c */ /* 0x000fe20001f44270 */
[-C--:B------:R-:W-:Y:S01]  /*a7c0*/  FMUL R100, R100, R145.reuse ;  /* 0x0000009164647220 */ /* 0x080fe20000400000 */
[----:B------:R-:W-:Y:S01]  /*a7d0*/  F2FP.F16.F32.PACK_AB R104, RZ, R104 ;  /* 0x00000068ff68723e */ /* 0x000fe200000000ff */
[----:B------:R-:W-:Y:S01]  /*a7e0*/  @P1 STG.E.U16 desc[UR40][R130.64+0x10], R134 ;  /* 0x0000108682001986 */ /* 0x000fe2000c101528 */
[----:B------:R-:W-:Y:S01]  /*a7f0*/  IADD3 R128, P1, R15, R136, RZ ;  /* 0x000000880f807210 */ /* 0x000fe20007f3e0ff */
[----:B------:R-:W-:Y:S01]  /*a800*/  FMUL R101, R101, R145 ;  /* 0x0000009165657220 */ /* 0x000fe20000400000 */
[----:B------:R-:W-:Y:S01]  /*a810*/  F2FP.F16.F32.PACK_AB R105, RZ, R105 ;  /* 0x00000069ff69723e */ /* 0x000fe200000000ff */
[----:B------:R-:W-:Y:S01]  /*a820*/  FMUL R102, R102, R145 ;  /* 0x0000009166667220 */ /* 0x000fe20000400000 */
[----:B------:R-:W-:Y:S01]  /*a830*/  F2FP.F16.F32.PACK_AB R106, RZ, R106 ;  /* 0x0000006aff6a723e */ /* 0x000fe200000000ff */
[----:B------:R-:W-:Y:S01]  /*a840*/  IMAD.X R129, R14, 0x1, R129, P1 ;  /* 0x000000010e817824 */ /* 0x000fe200008e0681 */
[----:B------:R-:W-:Y:S01]  /*a850*/  F2FP.F16.F32.PACK_AB R107, RZ, R107 ;  /* 0x0000006bff6b723e */ /* 0x000fe200000000ff */
[-C--:B------:R-:W-:Y:S01]  /*a860*/  FMUL R103, R103, R145.reuse ;  /* 0x0000009167677220 */ /* 0x080fe20000400000 */
[----:B0-----:R-:W-:Y:S01]  /*a870*/  PRMT R20, R120, 0x7610, R20 ;  /* 0x0000761078147816 */ /* 0x001fe20000000014 */
[----:B------:R-:W-:Y:S01]  /*a880*/  @P2 STG.E.U16 desc[UR40][R130.64+0x12], R135 ;  /* 0x0000128782002986 */ /* 0x000fe2000c101528 */
[----:B------:R-:W-:Y:S01]  /*a890*/  ISETP.GT.AND P2, PT, R152, 0x100, PT ;  /* 0x000001009800780c */ /* 0x000fe20003f44270 */
[-C--:B------:R-:W-:Y:S01]  /*a8a0*/  FMUL R88, R88, R145.reuse ;  /* 0x0000009158587220 */ /* 0x080fe20000400000 */
[----:B------:R-:W-:Y:S01]  /*a8b0*/  F2FP.F16.F32.PACK_AB R108, RZ, R108 ;  /* 0x0000006cff6c723e */ /* 0x000fe200000000ff */
[-C--:B------:R-:W-:Y:S01]  /*a8c0*/  FMUL R89, R89, R145.reuse ;  /* 0x0000009159597220 */ /* 0x080fe20000400000 */
[----:B------:R-:W-:Y:S01]  /*a8d0*/  ISETP.GT.AND P1, PT, R3, RZ, P2 ;  /* 0x000000ff0300720c */ /* 0x000fe20001724270 */
[----:B------:R-:W-:Y:S01]  /*a8e0*/  FMUL R90, R90, R145 ;  /* 0x000000915a5a7220 */ /* 0x000fe20000400000 */
[----:B------:R-:W-:Y:S01]  /*a8f0*/  F2FP.F16.F32.PACK_AB R109, RZ, R109 ;  /* 0x0000006dff6d723e */ /* 0x000fe200000000ff */
[-C--:B------:R-:W-:Y:S01]  /*a900*/  FMUL R91, R91, R145.reuse ;  /* 0x000000915b5b7220 */ /* 0x080fe20000400000 */
        /* <DEDUP_REMOVED lines=23> */
[----:B------:R0:W-:Y:S01]  /*aa80*/  @P1 STG.E.U16 desc[UR40][R128.64+0x2], R121 ;  /* 0x0000027980001986 */ /* 0x0001e2000c101528 */
[----:B------:R-:W-:Y:S01]  /*aa90*/  IADD3 R120, P1, R23, R128, RZ ;  /* 0x0000008017787210 */ /* 0x000fe20007f3e0ff */
        /* <DEDUP_REMOVED lines=10> */
[--C-:B0-----:R-:W-:Y:S01]  /*ab40*/  IMAD.X R121, R21, 0x1, R129.reuse, P1 ;  /* 0x0000000115797824 */ /* 0x101fe200008e0681 */
        /* <DEDUP_REMOVED lines=43> */
[----:B------:R-:W-:Y:S01]  /*ae00*/  FMUL R62, R62, R145 ;  /* 0x000000913e3e7220 */ /* 0x000fe20000400000 */
[----:B------:R-:W-:Y:S01]  /*ae10*/  F2FP.F16.F32.PACK_AB R64, RZ, R64 ;  /* 0x00000040ff40723e */ /* 0x000fe200000000ff */
[--C-:B0-----:R-:W-:Y:S01]  /*ae20*/  @P6 IMAD.MOV.U32 R120, RZ, RZ, R128.reuse ;  /* 0x000000ffff786224 */ /* 0x101fe200078e0080 */
[----:B------:R-:W-:Y:S01]  /*ae30*/  F2FP.F16.F32.PACK_AB R65, RZ, R65 ;  /* 0x00000041ff41723e */ /* 0x000fe200000000ff */
        /* <DEDUP_REMOVED lines=19> */
[----:B0-----:R-:W-:Y:S01]  /*af70*/  @P6 IMAD.MOV.U32 R120, RZ, RZ, R128 ;  /* 0x000000ffff786224 */ /* 0x001fe200078e0080 */
[----:B------:R-:W-:Y:S01]  /*af80*/  F2FP.F16.F32.PACK_AB R58, RZ, R58 ;  /* 0x0000003aff3a723e */ /* 0x000fe200000000ff */
[----:B------:R-:W-:Y:S01]  /*af90*/  @P6 IMAD.MOV.U32 R121, RZ, RZ, R129 ;  /* 0x000000ffff796224 */ /* 0x000fe200078e0081 */
[----:B------:R-:W-:Y:S01]  /*afa0*/  F2FP.F16.F32.PACK_AB R59, RZ, R59 ;  /* 0x0000003bff3b723e */ /* 0x000fe200000000ff */
[-C--:B------:R-:W-:Y:S01]  /*afb0*/  FMUL R55, R55, R145.reuse ;  /* 0x0000009137377220 */ /* 0x080fe20000400000 */
[----:B------:R-:W-:Y:S01]  /*afc0*/  F2FP.F16.F32.PACK_AB R60, RZ, R60 ;  /* 0x0000003cff3c723e */ /* 0x000fe200000000ff */
[----:B------:R-:W-:Y:S01]  /*afd0*/  FMUL R40, R40, R145 ;  /* 0x0000009128287220 */ /* 0x000fe20000400000 */
[----:B------:R-:W-:Y:S01]  /*afe0*/  @P6 STG.E.U16 desc[UR40][R120.64+0x12], R125 ;  /* 0x0000127d78006986 */ /* 0x000fe2000c101528 */
[----:B------:R-:W-:Y:S01]  /*aff0*/  IADD3 R122, P6, R128, R23, RZ ;  /* 0x00000017807a7210 */ /* 0x000fe20007fde0ff */
[----:B------:R-:W-:Y:S01]  /*b000*/  FMUL R41, R41, R145 ;  /* 0x0000009129297220 */ /* 0x000fe20000400000 */
[----:B------:R-:W-:Y:S01]  /*b010*/  F2FP.F16.F32.PACK_AB R61, RZ, R61 ;  /* 0x0000003dff3d723e */ /* 0x000fe200000000ff */
[-C--:B------:R-:W-:Y:S01]  /*b020*/  FMUL R42, R42, R145.reuse ;  /* 0x000000912a2a7220 */ /* 0x080fe20000400000 */
[----:B------:R-:W-:Y:S01]  /*b030*/  F2FP.F16.F32.PACK_AB R62, RZ, R62 ;  /* 0x0000003eff3e723e */ /* 0x000fe200000000ff */
[----:B------:R-:W-:Y:S01]  /*b040*/  IMAD.X R123, R129, 0x1, R21, P6 ;  /* 0x00000001817b7824 */ /* 0x000fe200030e0615 */
        /* <DEDUP_REMOVED lines=31> */
[----:B------:R-:W-:Y:S01]  /*b240*/  FMUL R24, R24, R145 ;  /* 0x0000009118187220 */ /* 0x000fe20000400000 */
[----:B------:R-:W-:Y:S01]  /*b250*/  F2FP.F16.F32.PACK_AB R45, RZ, R45 ;  /* 0x0000002dff2d723e */ /* 0x000fe200000000ff */
[-C--:B------:R-:W-:Y:S01]  /*b260*/  FMUL R25, R25, R145.reuse ;  /* 0x0000009119197220 */ /* 0x080fe20000400000 */
        /* <DEDUP_REMOVED lines=14> */
[----:B------:R-:W-:-:S02]  /*b350*/  F2FP.F16.F32.PACK_AB R35, RZ, R35 ;  /* 0x00000023ff23723e */ /* 0x000fc400000000ff */
[----:B------:R-:W-:Y:S02]  /*b360*/  F2FP.F16.F32.PACK_AB R36, RZ, R36 ;  /* 0x00000024ff24723e */ /* 0x000fe400000000ff */
[----:B------:R-:W-:Y:S02]  /*b370*/  F2FP.F16.F32.PACK_AB R37, RZ, R37 ;  /* 0x00000025ff25723e */ /* 0x000fe400000000ff */
[----:B------:R-:W-:Y:S01]  /*b380*/  F2FP.F16.F32.PACK_AB R38, RZ, R38 ;  /* 0x00000026ff26723e */ /* 0x000fe200000000ff */
[----:B------:R-:W-:Y:S01]  /*b390*/  @P6 STG.E.U16 desc[UR40][R4.64+0x22], R113 ;  /* 0x0000227104006986 */ /* 0x000fe2000c101528 */
[----:B------:R-:W-:Y:S02]  /*b3a0*/  ISETP.GT.AND P6, PT, R3, 0x10, P5 ;  /* 0x000000100300780c */ /* 0x000fe40002fc4270 */
[----:B------:R-:W-:Y:S02]  /*b3b0*/  F2FP.F16.F32.PACK_AB R39, RZ, R39 ;  /* 0x00000027ff27723e */ /* 0x000fe400000000ff */
[----:B------:R-:W-:-:S02]  /*b3c0*/  F2FP.F16.F32.PACK_AB R24, RZ, R24 ;  /* 0x00000018ff18723e */ /* 0x000fc400000000ff */
[----:B------:R-:W-:Y:S02]  /*b3d0*/  F2FP.F16.F32.PACK_AB R25, RZ, R25 ;  /* 0x00000019ff19723e */ /* 0x000fe400000000ff */
[----:B------:R-:W-:Y:S02]  /*b3e0*/  F2FP.F16.F32.PACK_AB R26, RZ, R26 ;  /* 0x0000001aff1a723e */ /* 0x000fe400000000ff */
[----:B------:R-:W-:Y:S02]  /*b3f0*/  F2FP.F16.F32.PACK_AB R27, RZ, R27 ;  /* 0x0000001bff1b723e */ /* 0x000fe400000000ff */
[----:B------:R-:W-:Y:S01]  /*b400*/  F2FP.F16.F32.PACK_AB R28, RZ, R28 ;  /* 0x0000001cff1c723e */ /* 0x000fe200000000ff */
[----:B------:R-:W-:Y:S01]  /*b410*/  @P6 STG.E.U16 desc[UR40][R6.64+0x20], R114 ;  /* 0x0000207206006986 */ /* 0x000fe2000c101528 */
[----:B------:R-:W-:Y:S02]  /*b420*/  ISETP.GT.AND P6, PT, R3, 0x11, P5 ;  /* 0x000000110300780c */ /* 0x000fe40002fc4270 */
[----:B------:R-:W-:-:S02]  /*b430*/  F2FP.F16.F32.PACK_AB R29, RZ, R29 ;  /* 0x0000001dff1d723e */ /* 0x000fc400000000ff */
[----:B------:R-:W-:Y:S02]  /*b440*/  F2FP.F16.F32.PACK_AB R30, RZ, R30 ;  /* 0x0000001eff1e723e */ /* 0x000fe400000000ff */
[----:B------:R-:W-:-:S07]  /*b450*/  F2FP.F16.F32.PACK_AB R31, RZ, R31 ;  /* 0x0000001fff1f723e */ /* 0x000fce00000000ff */
[----:B------:R-:W-:Y:S01]  /*b460*/  @P6 STG.E.U16 desc[UR40][R6.64+0x22], R115 ;  /* 0x0000227306006986 */ /* 0x000fe2000c101528 */
[----:B------:R-:W-:-:S13]  /*b470*/  ISETP.GT.AND P6, PT, R3, 0x18, P4 ;  /* 0x000000180300780c */ /* 0x000fda00027c4270 */
[----:B------:R-:W-:Y:S01]  /*b480*/  @P6 STG.E.U16 desc[UR40][R4.64+0x30], R116 ;  /* 0x0000307404006986 */ /* 0x000fe2000c101528 */
[----:B------:R-:W-:-:S13]  /*b490*/  ISETP.GT.AND P6, PT, R3, 0x19, P4 ;  /* 0x000000190300780c */ /* 0x000fda00027c4270 */
[----:B------:R-:W-:Y:S01]  /*b4a0*/  @P6 STG.E.U16 desc[UR40][R4.64+0x32], R117 ;  /* 0x0000327504006986 */ /* 0x000fe2000c101528 */
[----:B------:R-:W-:-:S13]  /*b4b0*/  ISETP.GT.AND P6, PT, R3, 0x18, P5 ;  /* 0x000000180300780c */ /* 0x000fda0002fc4270 */
[----:B------:R-:W-:Y:S01]  /*b4c0*/  @P6 STG.E.U16 desc[UR40][R6.64+0x30], R118 ;  /* 0x0000307606006986 */ /* 0x000fe2000c101528 */
[----:B------:R-:W-:-:S13]  /*b4d0*/  ISETP.GT.AND P6, PT, R3, 0x19, P5 ;  /* 0x000000190300780c */ /* 0x000fda0002fc4270 */
[----:B------:R-:W-:Y:S01]  /*b4e0*/  @P6 STG.E.U16 desc[UR40][R6.64+0x32], R119 ;  /* 0x0000327706006986 */ /* 0x000fe2000c101528 */
[----:B0-----:R-:W-:-:S04]  /*b4f0*/  IADD3 R10, P6, R15, R12, RZ ;  /* 0x0000000c0f0a7210 */ /* 0x001fc80007fde0ff */
[----:B------:R-:W-:Y:S02]  /*b500*/  IADD3.X R11, R13, R14, RZ, P6, !PT ;  /* 0x0000000e0d0b7210 */ /* 0x000fe400037fe4ff */
[----:B------:R-:W-:-:S13]  /*b510*/  ISETP.GT.AND P6, PT, R3, 0x10, P0 ;  /* 0x000000100300780c */ /* 0x000fda00007c4270 */
[----:B------:R-:W-:Y:S01]  /*b520*/  @P6 STG.E.U16 desc[UR40][R12.64+0x20], R104 ;  /* 0x000020680c006986 */ /* 0x000fe2000c101528 */
[----:B------:R-:W-:-:S13]  /*b530*/  ISETP.GT.AND P6, PT, R3, 0x11, P0 ;  /* 0x000000110300780c */ /* 0x000fda00007c4270 */
[----:B------:R-:W-:Y:S01]  /*b540*/  @P6 STG.E.U16 desc[UR40][R12.64+0x22], R105 ;  /* 0x000022690c006986 */ /* 0x000fe2000c101528 */
[----:B------:R-:W-:-:S05]  /*b550*/  IADD3 R14, P6, R23, R12, RZ ;  /* 0x0000000c170e7210 */ /* 0x000fca0007fde0ff */
[----:B------:R-:W-:Y:S01]  /*b560*/  IMAD.X R15, R13, 0x1, R21, P6 ;  /* 0x000000010d0f7824 */ /* 0x000fe200030e0615 */
[----:B------:R-:W-:-:S05]  /*b570*/  IADD3 R20, P6, R23, R10, RZ ;  /* 0x0000000a17147210 */ /* 0x000fca0007fde0ff */
[----:B------:R-:W-:Y:S01]  /*b580*/  IMAD.X R21, R21, 0x1, R11, P6 ;  /* 0x0000000115157824 */ /* 0x000fe200030e060b */
        /* <DEDUP_REMOVED lines=132> */
[C---:B------:R-:W-:Y:S02]  /*bdd0*/  ISETP.GT.AND P6, PT, R3.reuse, 0x48, P4 ;  /* 0x000000480300780c */ /* 0x040fe400027c4270 */
[----:B------:R-:W-:-:S11]  /*bde0*/  ISETP.GT.AND P4, PT, R3, 0x49, P4 ;  /* 0x000000490300780c */ /* 0x000fd60002784270 */
[----:B------:R-:W-:Y:S04]  /*bdf0*/  @P6 STG.E.U16 desc[UR40][R4.64+0x90], R44 ;  /* 0x0000902c04006986 */ /* 0x000fe8000c101528 */
[----:B------:R0:W-:Y:S01]  /*be00*/  @P4 STG.E.U16 desc[UR40][R4.64+0x92], R45 ;  /* 0x0000922d04004986 */ /* 0x0001e2000c101528 */
[C---:B------:R-:W-:Y:S02]  /*be10*/  ISETP.GT.AND P4, PT, R3.reuse, 0x48, P5 ;  /* 0x000000480300780c */ /* 0x040fe40002f84270 */
[----:B------:R-:W-:-:S11]  /*be20*/  ISETP.GT.AND P5, PT, R3, 0x49, P5 ;  /* 0x000000490300780c */ /* 0x000fd60002fa4270 */
[----:B------:R-:W-:Y:S01]  /*be30*/  @P4 STG.E.U16 desc[UR40][R6.64+0x90], R46 ;  /* 0x0000902e06004986 */ /* 0x000fe2000c101528 */
[----:B------:R-:W-:-:S03]  /*be40*/  ISETP.GT.AND P4, PT, R3, 0x40, P0 ;  /* 0x000000400300780c */ /* 0x000fc60000784270 */
[----:B------:R-:W-:Y:S01]  /*be50*/  @P5 STG.E.U16 desc[UR40][R6.64+0x92], R47 ;  /* 0x0000922f06005986 */ /* 0x000fe2000c101528 */
[----:B------:R-:W-:-:S09]  /*be60*/  ISETP.GT.AND P5, PT, R3, 0x41, P0 ;  /* 0x000000410300780c */ /* 0x000fd200007a4270 */
[----:B0-----:R-:W-:Y:S02]  /*be70*/  @P4 IMAD.MOV.U32 R4, RZ, RZ, R12 ;  /* 0x000000ffff044224 */ /* 0x001fe400078e000c */
[----:B------:R-:W-:-:S05]  /*be80*/  @P4 IMAD.MOV.U32 R5, RZ, RZ, R13 ;  /* 0x000000ffff054224 */ /* 0x000fca00078e000d */
[----:B------:R0:W-:Y:S01]  /*be90*/  @P4 STG.E.U16 desc[UR40][R4.64+0x80], R32 ;  /* 0x0000802004004986 */ /* 0x0001e2000c101528 */
[----:B------:R-:W-:Y:S01]  /*bea0*/  ISETP.GT.AND P4, PT, R3, 0x40, P3 ;  /* 0x000000400300780c */ /* 0x000fe20001f84270 */
[----:B0-----:R-:W-:Y:S02]  /*beb0*/  @P5 IMAD.MOV.U32 R4, RZ, RZ, R12 ;  /* 0x000000ffff045224 */ /* 0x001fe400078e000c */
[----:B------:R-:W-:-:S05]  /*bec0*/  @P5 IMAD.MOV.U32 R5, RZ, RZ, R13 ;  /* 0x000000ffff055224 */ /* 0x000fca00078e000d */
[----:B------:R0:W-:Y:S01]  /*bed0*/  @P5 STG.E.U16 desc[UR40][R4.64+0x82], R33 ;  /* 0x0000822104005986 */ /* 0x0001e2000c101528 */
[----:B------:R-:W-:-:S04]  /*bee0*/  ISETP.GT.AND P5, PT, R3, 0x41, P3 ;  /* 0x000000410300780c */ /* 0x000fc80001fa4270 */
[----:B0-----:R-:W-:Y:S02]  /*bef0*/  @P4 IMAD.MOV.U32 R4, RZ, RZ, R14 ;  /* 0x000000ffff044224 */ /* 0x001fe400078e000e */
[----:B------:R-:W-:-:S05]  /*bf00*/  @P4 IMAD.MOV.U32 R5, RZ, RZ, R15 ;  /* 0x000000ffff054224 */ /* 0x000fca00078e000f */
[----:B------:R0:W-:Y:S01]  /*bf10*/  @P4 STG.E.U16 desc[UR40][R4.64+0x80], R34 ;  /* 0x0000802204004986 */ /* 0x0001e2000c101528 */
[C---:B------:R-:W-:Y:S02]  /*bf20*/  ISETP.GT.AND P4, PT, R3.reuse, 0x48, P0 ;  /* 0x000000480300780c */ /* 0x040fe40000784270 */
[----:B------:R-:W-:Y:S01]  /*bf30*/  ISETP.GT.AND P0, PT, R3, 0x49, P0 ;  /* 0x000000490300780c */ /* 0x000fe20000704270 */
[----:B0-----:R-:W-:Y:S02]  /*bf40*/  @P5 IMAD.MOV.U32 R4, RZ, RZ, R14 ;  /* 0x000000ffff045224 */ /* 0x001fe400078e000e */
[----:B------:R-:W-:-:S05]  /*bf50*/  @P5 IMAD.MOV.U32 R5, RZ, RZ, R15 ;  /* 0x000000ffff055224 */ /* 0x000fca00078e000f */
[----:B------:R0:W-:Y:S01]  /*bf60*/  @P5 STG.E.U16 desc[UR40][R4.64+0x82], R35 ;  /* 0x0000822304005986 */ /* 0x0001e2000c101528 */
[C---:B------:R-:W-:Y:S02]  /*bf70*/  ISETP.GT.AND P5, PT, R3.reuse, 0x48, P3 ;  /* 0x000000480300780c */ /* 0x040fe40001fa4270 */
[----:B------:R-:W-:Y:S02]  /*bf80*/  ISETP.GT.AND P3, PT, R3, 0x49, P3 ;  /* 0x000000490300780c */ /* 0x000fe40001f64270 */
[----:B0-----:R-:W-:Y:S01]  /*bf90*/  @P4 MOV R4, R12 ;  /* 0x0000000c00044202 */ /* 0x001fe20000000f00 */
[----:B------:R-:W-:-:S05]  /*bfa0*/  @P4 IMAD.MOV.U32 R5, RZ, RZ, R13 ;  /* 0x000000ffff054224 */ /* 0x000fca00078e000d */
[----:B------:R0:W-:Y:S01]  /*bfb0*/  @P4 STG.E.U16 desc[UR40][R4.64+0x90], R36 ;  /* 0x0000902404004986 */ /* 0x0001e2000c101528 */
[----:B------:R-:W-:-:S03]  /*bfc0*/  ISETP.GT.AND P4, PT, R3, 0x40, P2 ;  /* 0x000000400300780c */ /* 0x000fc60001784270 */
[----:B------:R-:W-:Y:S01]  /*bfd0*/  @P0 STG.E.U16 desc[UR40][R12.64+0x92], R37 ;  /* 0x000092250c000986 */ /* 0x000fe2000c101528 */
[----:B------:R-:W-:Y:S01]  /*bfe0*/  ISETP.GT.AND P0, PT, R3, 0x41, P2 ;  /* 0x000000410300780c */ /* 0x000fe20001704270 */
[----:B0-----:R-:W-:Y:S02]  /*bff0*/  @P5 IMAD.MOV.U32 R4, RZ, RZ, R14 ;  /* 0x000000ffff045224 */ /* 0x001fe400078e000e */
[----:B------:R-:W-:-:S05]  /*c000*/  @P5 IMAD.MOV.U32 R5, RZ, RZ, R15 ;  /* 0x000000ffff055224 */ /* 0x000fca00078e000f */
[----:B------:R0:W-:Y:S01]  /*c010*/  @P5 STG.E.U16 desc[UR40][R4.64+0x90], R38 ;  /* 0x0000902604005986 */ /* 0x0001e2000c101528 */
[----:B------:R-:W-:-:S03]  /*c020*/  ISETP.GT.AND P5, PT, R3, 0x40, P1 ;  /* 0x000000400300780c */ /* 0x000fc60000fa4270 */
[----:B------:R-:W-:Y:S01]  /*c030*/  @P3 STG.E.U16 desc[UR40][R14.64+0x92], R39 ;  /* 0x000092270e003986 */ /* 0x000fe2000c101528 */
[----:B------:R-:W-:-:S03]  /*c040*/  ISETP.GT.AND P3, PT, R3, 0x41, P1 ;  /* 0x000000410300780c */ /* 0x000fc60000f64270 */
[----:B------:R-:W-:Y:S01]  /*c050*/  @P4 STG.E.U16 desc[UR40][R10.64+0x80], R24 ;  /* 0x000080180a004986 */ /* 0x000fe2000c101528 */
[C---:B------:R-:W-:Y:S02]  /*c060*/  ISETP.GT.AND P4, PT, R3.reuse, 0x48, P1 ;  /* 0x000000480300780c */ /* 0x040fe40000f84270 */
[C---:B------:R-:W-:Y:S01]  /*c070*/  ISETP.GT.AND P1, PT, R3.reuse, 0x49, P1 ;  /* 0x000000490300780c */ /* 0x040fe20000f24270 */
[----:B------:R-:W-:Y:S01]  /*c080*/  @P0 STG.E.U16 desc[UR40][R10.64+0x82], R25 ;  /* 0x000082190a000986 */ /* 0x000fe2000c101528 */
[C---:B------:R-:W-:Y:S01]  /*c090*/  ISETP.GT.AND P0, PT, R3.reuse, 0x48, P2 ;  /* 0x000000480300780c */ /* 0x040fe20001704270 */
[----:B0-----:R-:W-:Y:S01]  /*c0a0*/  @P5 IMAD.MOV.U32 R4, RZ, RZ, R8 ;  /* 0x000000ffff045224 */ /* 0x001fe200078e0008 */
[----:B------:R-:W-:Y:S01]  /*c0b0*/  ISETP.GT.AND P2, PT, R3, 0x49, P2 ;  /* 0x000000490300780c */ /* 0x000fe20001744270 */
[----:B------:R-:W-:-:S05]  /*c0c0*/  @P5 IMAD.MOV.U32 R5, RZ, RZ, R9 ;  /* 0x000000ffff055224 */ /* 0x000fca00078e0009 */
[----:B------:R0:W-:Y:S02]  /*c0d0*/  @P5 STG.E.U16 desc[UR40][R4.64+0x80], R26 ;  /* 0x0000801a04005986 */ /* 0x0001e4000c101528 */
[----:B0-----:R-:W-:Y:S02]  /*c0e0*/  @P3 IMAD.MOV.U32 R4, RZ, RZ, R8 ;  /* 0x000000ffff043224 */ /* 0x001fe400078e0008 */
[----:B------:R-:W-:-:S05]  /*c0f0*/  @P3 IMAD.MOV.U32 R5, RZ, RZ, R9 ;  /* 0x000000ffff053224 */ /* 0x000fca00078e0009 */
[----:B------:R0:W-:Y:S04]  /*c100*/  @P3 STG.E.U16 desc[UR40][R4.64+0x82], R27 ;  /* 0x0000821b04003986 */ /* 0x0001e8000c101528 */
[----:B------:R1:W-:Y:S04]  /*c110*/  @P0 STG.E.U16 desc[UR40][R10.64+0x90], R28 ;  /* 0x0000901c0a000986 */ /* 0x0003e8000c101528 */
[----:B------:R1:W-:Y:S01]  /*c120*/  @P2 STG.E.U16 desc[UR40][R10.64+0x92], R29 ;  /* 0x0000921d0a002986 */ /* 0x0003e2000c101528 */
[----:B0-----:R-:W-:Y:S02]  /*c130*/  @P4 IMAD.MOV.U32 R4, RZ, RZ, R8 ;  /* 0x000000ffff044224 */ /* 0x001fe400078e0008 */
[----:B------:R-:W-:-:S05]  /*c140*/  @P4 IMAD.MOV.U32 R5, RZ, RZ, R9 ;  /* 0x000000ffff054224 */ /* 0x000fca00078e0009 */
[----:B------:R1:W-:Y:S04]  /*c150*/  @P4 STG.E.U16 desc[UR40][R4.64+0x90], R30 ;  /* 0x0000901e04004986 */ /* 0x0003e8000c101528 */
[----:B------:R1:W-:Y:S02]  /*c160*/  @P1 STG.E.U16 desc[UR40][R8.64+0x92], R31 ;  /* 0x0000921f08001986 */ /* 0x0003e4000c101528 */
.L_x_260:
[----:B------:R-:W-:Y:S05]  /*c170*/  BSYNC B0 ;  /* 0x0000000000007941 */ /* 0x000fea0003800000 */
.L_x_28:
[----:B------:R-:W-:Y:S01]  /*c180*/  ULDC UR4, c[0x0][0xc] ;  /* 0x0000030000047ab9 */ /* 0x000fe20000000800 */
[----:B------:R-:W-:Y:S01]  /*c190*/  ULDC UR5, c[0x0][0x10] ;  /* 0x0000040000057ab9 */ /* 0x000fe20000000800 */
[----:B------:R-:W2:Y:S01]  /*c1a0*/  LDC R3, c[0x0][0x14] ;  /* 0x00000500ff037b82 */ /* 0x000ea20000000800 */
[----:B------:R-:W-:Y:S01]  /*c1b0*/  UIMAD.WIDE.U32 UR4, UR4, UR5, URZ ;  /* 0x00000005040472a5 */ /* 0x000fe2000f8e003f */
[----:B------:R-:W-:Y:S01]  /*c1c0*/  MOV R147, 0xffffffff ;  /* 0xffffffff00937802 */ /* 0x000fe20000000f00 */
[----:B------:R-:W-:-:S04]  /*c1d0*/  IMAD.MOV.U32 R23, RZ, RZ, -0x1 ;  /* 0xffffffffff177424 */ /* 0x000fc800078e00ff */
[----:B--2---:R-:W-:-:S04]  /*c1e0*/  IMAD.WIDE.U32 R16, R3, UR4, R16 ;  /* 0x0000000403107c25 */ /* 0x004fc8000f8e0010 */
[----:B------:R-:W-:Y:S01]  /*c1f0*/  IMAD R3, R3, UR5, RZ ;  /* 0x0000000503037c24 */ /* 0x000fe2000f8e02ff */
[----:B------:R-:W-:Y:S02]  /*c200*/  ULDC.64 UR4, c[0x0][0x650] ;  /* 0x0001940000047ab9 */ /* 0x000fe40000000a00 */
[----:B------:R-:W-:Y:S01]  /*c210*/  ISETP.GE.U32.AND P0, PT, R16, UR4, PT ;  /* 0x0000000410007c0c */ /* 0x000fe2000bf06070 */
[--C-:B------:R-:W-:Y:S01]  /*c220*/  IMAD.IADD R17, R17, 0x1, R3.reuse ;  /* 0x0000000111117824 */ /* 0x100fe200078e0203 */
[----:B------:R-:W-:-:S04]  /*c230*/  PRMT R3, RZ, 0x7610, R3 ;  /* 0x00007610ff037816 */ /* 0x000fc80000000003 */
[----:B------:R-:W-:-:S13]  /*c240*/  ISETP.GE.U32.AND.EX P0, PT, R17, UR5, PT, P0 ;  /* 0x0000000511007c0c */ /* 0x000fda000bf06100 */
[----:B------:R-:W-:Y:S05]  /*c250*/  @P0 BRA `(.L_x_261) ;  /* 0x0000000400640947 */ /* 0x000fea0003800000 */
[----:B0-----:R-:W0:Y:S01]  /*c260*/  S2R R12, SR_CTAID.X ;  /* 0x00000000000c7919 */ /* 0x001e220000002500 */
[----:B-1--4-:R-:W1:Y:S01]  /*c270*/  LDC.64 R10, c[0x0][0x628] ;  /* 0x00018a00ff0a7b82 */ /* 0x012e620000000a00 */
[----:B------:R-:W-:Y:S01]  /*c280*/  ULDC UR4, c[0x0][0x150] ;  /* 0x0000540000047ab9 */ /* 0x000fe20000000800 */
[----:B---3--:R-:W-:Y:S01]  /*c290*/  IMAD.MOV.U32 R8, RZ, RZ, R16 ;  /* 0x000000ffff087224 */ /* 0x008fe200078e0010 */
[----:B------:R-:W2:Y:S01]  /*c2a0*/  S2R R24, SR_CTAID.Y ;  /* 0x0000000000187919 */ /* 0x000ea20000002600 */
[----:B------:R-:W-:-:S04]  /*c2b0*/  IMAD.MOV.U32 R9, RZ, RZ, R17 ;  /* 0x000000ffff097224 */ /* 0x000fc800078e0011 */
[----:B------:R-:W3:Y:S08]  /*c2c0*/  LDC R21, c[0x0][0x144] ;  /* 0x00005100ff157b82 */ /* 0x000ef00000000800 */
[----:B------:R-:W4:Y:S08]  /*c2d0*/  LDC R0, c[0x0][0x630] ;  /* 0x00018c00ff007b82 */ /* 0x000f300000000800 */
[----:B------:R-:W2:Y:S01]  /*c2e0*/  LDC.64 R14, c[0x0][0x620] ;  /* 0x00018800ff0e7b82 */ /* 0x000ea20000000a00 */
[----:B-1----:R-:W-:-:S04]  /*c2f0*/  ISETP.NE.U32.AND P0, PT, R10, RZ, PT ;  /* 0x000000ff0a00720c */ /* 0x002fc80003f05070 */
[----:B------:R-:W-:Y:S02]  /*c300*/  ISETP.NE.AND.EX P0, PT, R11, RZ, PT, P0 ;  /* 0x000000ff0b00720c */ /* 0x000fe40003f05300 */
[----:B0-----:R-:W-:-:S05]  /*c310*/  I2FP.F32.U32 R3, R12 ;  /* 0x0000000c00037245 */ /* 0x001fca0000201000 */
[----:B------:R-:W-:-:S04]  /*c320*/  FMUL R3, R3, UR4 ;  /* 0x0000000403037c20 */ /* 0x000fc80008400000 */
[----:B------:R0:W1:Y:S02]  /*c330*/  F2I.U32.TRUNC.NTZ R20, R3 ;  /* 0x0000000300147305 */ /* 0x000064000020f000 */
[----:B---34-:R-:W-:Y:S05]  /*c340*/  @!P0 BRA `(.L_x_262) ;  /* 0x0000000000288947 */ /* 0x018fea0003800000 */
[----:B0-----:R-:W0:Y:S02]  /*c350*/  LDC R3, c[0x0][0x634] ;  /* 0x00018d00ff037b82 */ /* 0x001e240000000800 */
        /* <DEDUP_REMOVED lines=9> */
.L_x_262:
[----:B------:R-:W3:Y:S01]  /*c3f0*/  LDC.64 R28, c[0x0][0x640] ;  /* 0x00019000ff1c7b82 */ /* 0x000ee20000000a00 */
[-CC-:B------:R-:W-:Y:S01]  /*c400*/  SHF.R.U64 R23, R8, R0.reuse, R9.reuse ;  /* 0x0000000008177219 */ /* 0x180fe20000001209 */
[----:B-1----:R-:W-:Y:S01]  /*c410*/  IMAD.MOV R20, RZ, RZ, -R20 ;  /* 0x000000ffff147224 */ /* 0x002fe200078e0a14 */
[----:B------:R-:W-:Y:S01]  /*c420*/  SHF.R.U32.HI R0, RZ, R0, R9 ;  /* 0x00000000ff007219 */ /* 0x000fe20000011609 */
[----:B------:R-:W-:Y:S01]  /*c430*/  ULDC UR4, c[0x0][0x154] ;  /* 0x0000550000047ab9 */ /* 0x000fe20000000800 */
[----:B0-----:R-:W-:Y:S01]  /*c440*/  IADD3 R3, P0, RZ, -R23, RZ ;  /* 0x80000017ff037210 */ /* 0x001fe20007f1e0ff */
[----:B------:R-:W-:Y:S01]  /*c450*/  IMAD R21, R21, R20, R12 ;  /* 0x0000001415157224 */ /* 0x000fe200078e020c */
[----:B------:R-:W-:Y:S01]  /*c460*/  MOV R7, 0x1 ;  /* 0x0000000100077802 */ /* 0x000fe20000000f00 */
[----:B------:R-:W0:Y:S02]  /*c470*/  LDC R6, c[0x0][0x618] ;  /* 0x00018600ff067b82 */ /* 0x000e240000000800 */
[----:B------:R-:W-:-:S04]  /*c480*/  IMAD.X R5, RZ, RZ, ~R0, P0 ;  /* 0x000000ffff057224 */ /* 0x000fc800000e0e00 */
[-C--:B--2---:R-:W-:Y:S02]  /*c490*/  IMAD R0, R5, R14.reuse, RZ ;  /* 0x0000000e05007224 */ /* 0x084fe400078e02ff */
[----:B------:R-:W1:Y:S01]  /*c4a0*/  LDC R8, c[0x0][0x608] ;  /* 0x00018200ff087b82 */ /* 0x000e620000000800 */
[----:B------:R-:W-:-:S04]  /*c4b0*/  IMAD.WIDE.U32 R4, R3, R14, R16 ;  /* 0x0000000e03047225 */ /* 0x000fc800078e0010 */
[----:B------:R-:W-:Y:S01]  /*c4c0*/  IMAD R3, R3, R15, R0 ;  /* 0x0000000f03037224 */ /* 0x000fe200078e0200 */
[----:B------:R-:W-:Y:S02]  /*c4d0*/  I2FP.F32.U32 R0, R24 ;  /* 0x0000001800007245 */ /* 0x000fe40000201000 */
[----:B------:R-:W2:Y:S01]  /*c4e0*/  LDC R26, c[0x0][0x658] ;  /* 0x00019600ff1a7b82 */ /* 0x000ea20000000800 */
[----:B------:R-:W-:Y:S01]  /*c4f0*/  IMAD.IADD R3, R5, 0x1, R3 ;  /* 0x0000000105037824 */ /* 0x000fe200078e0203 */
[----:B---3--:R-:W-:Y:S01]  /*c500*/  ISETP.NE.U32.AND P0, PT, R28, RZ, PT ;  /* 0x000000ff1c00720c */ /* 0x008fe20003f05070 */
[----:B------:R-:W-:Y:S01]  /*c510*/  FMUL R0, R0, UR4 ;  /* 0x0000000400007c20 */ /* 0x000fe20008400000 */
[----:B------:R-:W-:Y:S02]  /*c520*/  IMAD.MOV.U32 R5, RZ, RZ, -0x1 ;  /* 0xffffffffff057424 */ /* 0x000fe400078e00ff */
[----:B------:R-:W-:Y:S01]  /*c530*/  ISETP.NE.AND.EX P0, PT, R29, RZ, PT, P0 ;  /* 0x000000ff1d00720c */ /* 0x000fe20003f05300 */
[----:B------:R3:W4:Y:S01]  /*c540*/  F2I.U32.TRUNC.NTZ R13, R0 ;  /* 0x00000000000d7305 */ /* 0x000722000020f000 */
[----:B------:R-:W3:Y:S01]  /*c550*/  LDC R15, c[0x0][0x148] ;  /* 0x00005200ff0f7b82 */ /* 0x000ee20000000800 */
[----:B0-----:R-:W-:-:S02]  /*c560*/  SHF.R.U64 R12, R4, R6, R3 ;  /* 0x00000006040c7219 */ /* 0x001fc40000001203 */
[----:B------:R-:W-:-:S05]  /*c570*/  SHF.R.U32.HI R3, RZ, R6, R3 ;  /* 0x00000006ff037219 */ /* 0x000fca0000011603 */
[----:B------:R-:W0:Y:S01]  /*c580*/  LDC R20, c[0x0][0x600] ;  /* 0x00018000ff147b82 */ /* 0x000e220000000800 */
[-CC-:B-1----:R-:W-:Y:S02]  /*c590*/  SHF.R.U64 R10, R12, R8.reuse, R3.reuse ;  /* 0x000000080c0a7219 */ /* 0x182fe40000001203 */
[----:B------:R-:W-:-:S05]  /*c5a0*/  SHF.R.U32.HI R3, RZ, R8, R3 ;  /* 0x00000008ff037219 */ /* 0x000fca0000011603 */
[----:B------:R-:W1:Y:S01]  /*c5b0*/  LDC R27, c[0x0][0x648] ;  /* 0x00019200ff1b7b82 */ /* 0x000e620000000800 */
[-C--:B--2---:R-:W-:Y:S02]  /*c5c0*/  SHF.L.U32 R4, R5, R26.reuse, RZ ;  /* 0x0000001a05047219 */ /* 0x084fe400000006ff */
[-CC-:B------:R-:W-:Y:S02]  /*c5d0*/  SHF.R.U64 R14, R10, R26.reuse, R3.reuse ;  /* 0x0000001a0a0e7219 */ /* 0x180fe40000001203 */
[----:B------:R-:W-:Y:S02]  /*c5e0*/  SHF.R.U32.HI R5, RZ, R26, R3 ;  /* 0x0000001aff057219 */ /* 0x000fe40000011603 */
[----:B------:R-:W-:Y:S01]  /*c5f0*/  LOP3.LUT R25, RZ, R4, RZ, 0x33, !PT ;  /* 0x00000004ff197212 */ /* 0x000fe200078e33ff */
[----:B------:R-:W2:Y:S01]  /*c600*/  LDC R30, c[0x0][0x638] ;  /* 0x00018e00ff1e7b82 */ /* 0x000ea20000000800 */
[----:B------:R-:W-:Y:S01]  /*c610*/  SHF.L.U32 R26, R7, R26, RZ ;  /* 0x0000001a071a7219 */ /* 0x000fe200000006ff */
[----:B------:R-:W-:-:S06]  /*c620*/  IMAD.MOV.U32 R4, RZ, RZ, R14 ;  /* 0x000000ffff047224 */ /* 0x000fcc00078e000e */
[----:B------:R-:W0:Y:S01]  /*c630*/  LDC R31, c[0x0][0x610] ;  /* 0x00018400ff1f7b82 */ /* 0x000e220000000800 */
[----:B----4-:R-:W-:Y:S05]  /*c640*/  @!P0 BRA `(.L_x_263) ;  /* 0x0000000000288947 */ /* 0x010fea0003800000 */
[----:B------:R-:W4:Y:S02]  /*c650*/  LDC R3, c[0x0][0x64c] ;  /* 0x00019300ff037b82 */ /* 0x000f240000000800 */
[----:B----4-:R-:W-:-:S05]  /*c660*/  IADD3 R3, P0, R14, R3, RZ ;  /* 0x000000030e037210 */ /* 0x010fca0007f1e0ff */
        /* <DEDUP_REMOVED lines=8> */
.L_x_263:
[----:B------:R-:W-:Y:S01]  /*c6f0*/  ISETP.NE.AND P0, PT, R2, 0x1, PT ;  /* 0x000000010200780c */ /* 0x000fe20003f05270 */
[----:B0-----:R-:W-:Y:S01]  /*c700*/  VIADD R7, R20, 0xffffffff ;  /* 0xffffffff14077836 */ /* 0x001fe20000000000 */
[----:B-1-3--:R-:W-:Y:S01]  /*c710*/  SHF.R.U64 R0, R4, R27, R5 ;  /* 0x0000001b04007219 */ /* 0x00afe20000001205 */
[----:B------:R-:W-:Y:S01]  /*c720*/  IMAD.MOV R13, RZ, RZ, -R13 ;  /* 0x000000ffff0d7224 */ /* 0x000fe200078e0a0d */
[----:B------:R-:W-:Y:S01]  /*c730*/  LOP3.LUT R5, R10, R25, RZ, 0xc0, !PT ;  /* 0x000000190a057212 */ /* 0x000fe200078ec0ff */
[----:B------:R-:W-:Y:S01]  /*c740*/  IMAD.MOV.U32 R4, RZ, RZ, 0x1 ;  /* 0x00000001ff047424 */ /* 0x000fe200078e00ff */
[----:B------:R-:W-:Y:S01]  /*c750*/  LOP3.LUT R12, R12, R7, RZ, 0xc0, !PT ;  /* 0x000000070c0c7212 */ /* 0x000fe200078ec0ff */
[----:B------:R-:W-:Y:S02]  /*c760*/  IMAD.MOV R3, RZ, RZ, -R0 ;  /* 0x000000ffff037224 */ /* 0x000fe400078e0a00 */
[----:B------:R-:W-:Y:S02]  /*c770*/  IMAD R0, R26, R0, R5 ;  /* 0x000000001a007224 */ /* 0x000fe400078e0205 */
[----:B--2---:R-:W-:-:S02]  /*c780*/  IMAD R3, R3, R30, R14 ;  /* 0x0000001e03037224 */ /* 0x004fc400078e020e */
[----:B------:R-:W-:Y:S02]  /*c790*/  @P0 IMAD R21, R15, R13, R24 ;  /* 0x0000000d0f150224 */ /* 0x000fe400078e0218 */
[----:B------:R-:W-:Y:S01]  /*c7a0*/  IMAD R5, R3, R20, R12 ;  /* 0x0000001403057224 */ /* 0x000fe200078e020c */
[----:B------:R-:W-:Y:S01]  /*c7b0*/  PRMT R3, R4, 0x7610, R3 ;  /* 0x0000761004037816 */ /* 0x000fe20000000003 */
[----:B------:R-:W-:-:S05]  /*c7c0*/  IMAD R0, R0, R31, R21 ;  /* 0x0000001f00007224 */ /* 0x000fca00078e0215 */
[----:B------:R-:W-:Y:S02]  /*c7d0*/  SEL R147, R5, R0, !P0 ;  /* 0x0000000005937207 */ /* 0x000fe40004000000 */
[----:B------:R-:W-:-:S07]  /*c7e0*/  SEL R0, R0, R5, !P0 ;  /* 0x0000000500007207 */ /* 0x000fce0004000000 */
.L_x_261:
[----:B------:R-:W-:Y:S01]  /*c7f0*/  LOP3.LUT P0, RZ, R3, 0xff, RZ, 0xc0, !PT ;  /* 0x000000ff03ff7812 */ /* 0x000fe2000780c0ff */
[----:B------:R-:W-:-:S12]  /*c800*/  IMAD.MOV.U32 R146, RZ, RZ, R0 ;  /* 0x000000ffff927224 */ /* 0x000fd800078e0000 */
[----:B------:R-:W-:Y:S05]  /*c810*/  @P0 BRA `(.L_x_264) ;  /* 0xffffff4400bc0947 */ /* 0x000fea000383ffff */
[----:B------:R-:W-:Y:S05]  /*c820*/  EXIT ;  /* 0x000000000000794d */ /* 0x000fea0003800000 */
.L_x_3:
[----:B0-----:R-:W-:Y:S01]  /*c830*/  ULDC.64 UR4, c[0x0][0x650] ;  /* 0x0001940000047ab9 */ /* 0x001fe20000000a00 */
        /* <DEDUP_REMOVED lines=25> */
.L_x_266:
[--C-:B------:R-:W-:Y:S01]  /*c9d0*/  SHF.R.U64 R12, R10, R14, R11.reuse ;  /* 0x0000000e0a0c7219 */ /* 0x100fe2000000120b */
[----:B------:R-:W0:Y:S01]  /*c9e0*/  LDC R22, c[0x0][0x618] ;  /* 0x00018600ff167b82 */ /* 0x000e220000000800 */
[----:B------:R-:W-:Y:S01]  /*c9f0*/  I2FP.F32.U32 R6, R4 ;  /* 0x0000000400067245 */ /* 0x000fe20000201000 */
[----:B------:R-:W-:Y:S01]  /*ca00*/  ULDC UR4, c[0x0][0x150] ;  /* 0x0000540000047ab9 */ /* 0x000fe20000000800 */
[----:B------:R-:W-:Y:S02]  /*ca10*/  SHF.R.U32.HI R5, RZ, R14, R11 ;  /* 0x0000000eff057219 */ /* 0x000fe4000001160b */
[----:B------:R-:W-:Y:S01]  /*ca20*/  IADD3 R9, P0, RZ, -R12, RZ ;  /* 0x8000000cff097210 */ /* 0x000fe20007f1e0ff */
[----:B------:R-:W-:Y:S01]  /*ca30*/  FMUL R11, R6, UR4 ;  /* 0x00000004060b7c20 */ /* 0x000fe20008400000 */
[----:B------:R-:W-:Y:S01]  /*ca40*/  ULDC UR4, c[0x0][0x154] ;  /* 0x0000550000047ab9 */ /* 0x000fe20000000800 */
[----:B------:R-:W1:Y:S02]  /*ca50*/  LDC.64 R24, c[0x0][0x640] ;  /* 0x00019000ff187b82 */ /* 0x000e640000000a00 */
[----:B------:R-:W-:-:S02]  /*ca60*/  IMAD.X R5, RZ, RZ, ~R5, P0 ;  /* 0x000000ffff057224 */ /* 0x000fc400000e0e05 */
[----:B------:R-:W2:Y:S01]  /*ca70*/  F2I.U32.TRUNC.NTZ R11, R11 ;  /* 0x0000000b000b7305 */ /* 0x000ea2000020f000 */
[----:B------:R-:W-:-:S03]  /*ca80*/  IMAD.WIDE.U32 R6, R9, R20, R16 ;  /* 0x0000001409067225 */ /* 0x000fc600078e0010 */
[----:B------:R-:W3:Y:S01]  /*ca90*/  LDC R13, c[0x0][0x144] ;  /* 0x00005100ff0d7b82 */ /* 0x000ee20000000800 */
[----:B------:R-:W-:-:S04]  /*caa0*/  IMAD R8, R5, R20, RZ ;  /* 0x0000001405087224 */ /* 0x000fc800078e02ff */
[----:B------:R-:W-:Y:S02]  /*cab0*/  IMAD R5, R9, R21, R8 ;  /* 0x0000001509057224 */ /* 0x000fe400078e0208 */
[----:B------:R-:W-:Y:S01]  /*cac0*/  IMAD.MOV.U32 R8, RZ, RZ, -0x1 ;  /* 0xffffffffff087424 */ /* 0x000fe200078e00ff */
[----:B------:R-:W4:Y:S01]  /*cad0*/  LDC R14, c[0x0][0x608] ;  /* 0x00018200ff0e7b82 */ /* 0x000f220000000800 */
[----:B------:R-:W-:Y:S01]  /*cae0*/  IMAD.IADD R5, R7, 0x1, R5 ;  /* 0x0000000107057824 */ /* 0x000fe200078e0205 */
[----:B------:R-:W-:-:S04]  /*caf0*/  I2FP.F32.U32 R7, R3 ;  /* 0x0000000300077245 */ /* 0x000fc80000201000 */
[-C--:B0-----:R-:W-:Y:S01]  /*cb00*/  SHF.R.U64 R10, R6, R22.reuse, R5 ;  /* 0x00000016060a7219 */ /* 0x081fe20000001205 */
[----:B--2---:R-:W-:Y:S01]  /*cb10*/  IMAD.MOV R6, RZ, RZ, -R11 ;  /* 0x000000ffff067224 */ /* 0x004fe200078e0a0b */
[----:B------:R-:W0:Y:S01]  /*cb20*/  LDC R9, c[0x0][0x658] ;  /* 0x00019600ff097b82 */ /* 0x000e220000000800 */
[----:B-1----:R-:W-:Y:S01]  /*cb30*/  ISETP.NE.U32.AND P0, PT, R24, RZ, PT ;  /* 0x000000ff1800720c */ /* 0x002fe20003f05070 */
[----:B------:R-:W-:Y:S01]  /*cb40*/  FMUL R7, R7, UR4 ;  /* 0x0000000407077c20 */ /* 0x000fe20008400000 */
[----:B------:R-:W-:Y:S02]  /*cb50*/  SHF.R.U32.HI R5, RZ, R22, R5 ;  /* 0x00000016ff057219 */ /* 0x000fe40000011605 */
[----:B------:R-:W-:-:S03]  /*cb60*/  ISETP.NE.AND.EX P0, PT, R25, RZ, PT, P0 ;  /* 0x000000ff1900720c */ /* 0x000fc60003f05300 */
[----:B------:R-:W1:Y:S01]  /*cb70*/  LDC R20, c[0x0][0x148] ;  /* 0x00005200ff147b82 */ /* 0x000e620000000800 */
[----:B---3--:R-:W-:Y:S01]  /*cb80*/  IMAD R23, R13, R6, R4 ;  /* 0x000000060d177224 */ /* 0x008fe200078e0204 */
[----:B------:R-:W-:-:S06]  /*cb90*/  MOV R6, 0x1 ;  /* 0x0000000100067802 */ /* 0x000fcc0000000f00 */
[----:B------:R-:W2:Y:S01]  /*cba0*/  LDC R21, c[0x0][0x600] ;  /* 0x00018000ff157b82 */ /* 0x000ea20000000800 */
[-CC-:B----4-:R-:W-:Y:S02]  /*cbb0*/  SHF.R.U64 R13, R10, R14.reuse, R5.reuse ;  /* 0x0000000e0a0d7219 */ /* 0x190fe40000001205 */
[----:B------:R-:W-:Y:S02]  /*cbc0*/  SHF.R.U32.HI R4, RZ, R14, R5 ;  /* 0x0000000eff047219 */ /* 0x000fe40000011605 */
[----:B------:R3:W4:Y:S03]  /*cbd0*/  F2I.U32.TRUNC.NTZ R14, R7 ;  /* 0x00000007000e7305 */ /* 0x000726000020f000 */
[----:B------:R-:W1:Y:S01]  /*cbe0*/  LDC R26, c[0x0][0x648] ;  /* 0x00019200ff1a7b82 */ /* 0x000e620000000800 */
[-C--:B0-----:R-:W-:Y:S02]  /*cbf0*/  SHF.R.U64 R15, R13, R9.reuse, R4 ;  /* 0x000000090d0f7219 */ /* 0x081fe40000001204 */
[----:B------:R-:W-:-:S02]  /*cc00*/  SHF.L.U32 R8, R8, R9, RZ ;  /* 0x0000000908087219 */ /* 0x000fc400000006ff */
[-C--:B------:R-:W-:Y:S01]  /*cc10*/  SHF.R.U32.HI R5, RZ, R9.reuse, R4 ;  /* 0x00000009ff057219 */ /* 0x080fe20000011604 */
[----:B------:R-:W-:Y:S01]  /*cc20*/  IMAD.MOV.U32 R4, RZ, RZ, R15 ;  /* 0x000000ffff047224 */ /* 0x000fe200078e000f */
[----:B------:R-:W-:Y:S01]  /*cc30*/  SHF.L.U32 R22, R6, R9, RZ ;  /* 0x0000000906167219 */ /* 0x000fe200000006ff */
[----:B------:R-:W0:Y:S01]  /*cc40*/  LDC R27, c[0x0][0x638] ;  /* 0x00018e00ff1b7b82 */ /* 0x000e220000000800 */
[----:B------:R-:W-:-:S07]  /*cc50*/  LOP3.LUT R28, RZ, R8, RZ, 0x33, !PT ;  /* 0x00000008ff1c7212 */ /* 0x000fce00078e33ff */
[----:B------:R-:W0:Y:S01]  /*cc60*/  LDC R29, c[0x0][0x610] ;  /* 0x00018400ff1d7b82 */ /* 0x000e220000000800 */
[----:B---34-:R-:W-:Y:S05]  /*cc70*/  @!P0 BRA `(.L_x_267) ;  /* 0x0000000000288947 */ /* 0x018fea0003800000 */
[----:B------:R-:W3:Y:S02]  /*cc80*/  LDC R4, c[0x0][0x64c] ;  /* 0x00019300ff047b82 */ /* 0x000ee40000000800 */
[----:B---3--:R-:W-:-:S05]  /*cc90*/  IADD3 R9, P0, R15, R4, RZ ;  /* 0x000000040f097210 */ /* 0x008fca0007f1e0ff */
        /* <DEDUP_REMOVED lines=8> */
.L_x_267:
[----:B------:R-:W-:Y:S01]  /*cd20*/  ISETP.NE.AND P0, PT, R2, 0x1, PT ;  /* 0x000000010200780c */ /* 0x000fe20003f05270 */
[----:B--2---:R-:W-:Y:S01]  /*cd30*/  VIADD R7, R21, 0xffffffff ;  /* 0xffffffff15077836 */ /* 0x004fe20000000000 */
[----:B-1----:R-:W-:Y:S01]  /*cd40*/  SHF.R.U64 R5, R4, R26, R5 ;  /* 0x0000001a04057219 */ /* 0x002fe20000001205 */
[----:B------:R-:W-:Y:S01]  /*cd50*/  IMAD.MOV R14, RZ, RZ, -R14 ;  /* 0x000000ffff0e7224 */ /* 0x000fe200078e0a0e */
[----:B------:R-:W-:Y:S01]  /*cd60*/  LOP3.LUT R4, R13, R28, RZ, 0xc0, !PT ;  /* 0x0000001c0d047212 */ /* 0x000fe200078ec0ff */
[----:B------:R-:W-:Y:S01]  /*cd70*/  IMAD.MOV.U32 R8, RZ, RZ, R12 ;  /* 0x000000ffff087224 */ /* 0x000fe200078e000c */
[----:B------:R-:W-:Y:S01]  /*cd80*/  LOP3.LUT R10, R10, R7, RZ, 0xc0, !PT ;  /* 0x000000070a0a7212 */ /* 0x000fe200078ec0ff */
[----:B------:R-:W-:Y:S02]  /*cd90*/  IMAD.MOV R6, RZ, RZ, -R5 ;  /* 0x000000ffff067224 */ /* 0x000fe400078e0a05 */
[----:B------:R-:W-:-:S04]  /*cda0*/  IMAD R4, R22, R5, R4 ;  /* 0x0000000516047224 */ /* 0x000fc800078e0204 */
[----:B------:R-:W-:Y:S02]  /*cdb0*/  @P0 IMAD R23, R20, R14, R3 ;  /* 0x0000000e14170224 */ /* 0x000fe400078e0203 */
[----:B0-----:R-:W-:Y:S02]  /*cdc0*/  IMAD R3, R6, R27, R15 ;  /* 0x0000001b06037224 */ /* 0x001fe400078e020f */
[----:B------:R-:W-:Y:S02]  /*cdd0*/  IMAD R7, R4, R29, R23 ;  /* 0x0000001d04077224 */ /* 0x000fe400078e0217 */
[----:B------:R-:W-:Y:S02]  /*cde0*/  IMAD R4, R3, R21, R10 ;  /* 0x0000001503047224 */ /* 0x000fe400078e020a */
[----:B------:R-:W-:-:S03]  /*cdf0*/  IMAD.MOV.U32 R6, RZ, RZ, 0x1 ;  /* 0x00000001ff067424 */ /* 0x000fc600078e00ff */
[----:B------:R-:W-:Y:S02]  /*ce00*/  SEL R9, R4, R7, !P0 ;  /* 0x0000000704097207 */ /* 0x000fe40004000000 */
[----:B------:R-:W-:-:S07]  /*ce10*/  SEL R7, R7, R4, !P0 ;  /* 0x0000000407077207 */ /* 0x000fce0004000000 */
.L_x_265:
[----:B------:R-:W-:-:S08]  /*ce20*/  NOP ;  /* 0x0000000000007918 */ /* 0x000fd00000000000 */
[----:B------:R-:W0:-:S00]  /*ce30*/  USETMAXREG.DEALLOC.CTAPOOL 0x28 ;  /* 0x00000028000079c8 */ /* 0x000e0000080e0500 */
[----:B0-----:R-:W-:-:S13]  /*ce40*/  ISETP.NE.AND P0, PT, R0, RZ, PT ;  /* 0x000000ff0000720c */ /* 0x001fda0003f05270 */
[----:B------:R-:W-:Y:S05]  /*ce50*/  @P0 EXIT ;  /* 0x000000000000094d */ /* 0x000fea0003800000 */
[----:B------:R-:W-:Y:S01]  /*ce60*/  LOP3.LUT P0, RZ, R6, 0xff, RZ, 0xc0, !PT ;  /* 0x000000ff06ff7812 */ /* 0x000fe2000780c0ff */
[----:B------:R-:W-:Y:S01]  /*ce70*/  IMAD.MOV.U32 R0, RZ, RZ, 0x1 ;  /* 0x00000001ff007424 */ /* 0x000fe200078e00ff */
[----:B------:R-:W-:-:S11]  /*ce80*/  MOV R12, RZ ;  /* 0x000000ff000c7202 */ /* 0x000fd60000000f00 */
[----:B------:R-:W-:Y:S05]  /*ce90*/  @!P0 BRA `(.L_x_268) ;  /* 0x0000000c00308947 */ /* 0x000fea0003800000 */
[----:B------:R-:W0:Y:S01]  /*cea0*/  LDC R0, c[0x0][0x28c] ;  /* 0x0000a300ff007b82 */ /* 0x000e220000000800 */
[----:B------:R-:W-:Y:S01]  /*ceb0*/  ULDC UR5, c[0x0][0x600] ;  /* 0x0001800000057ab9 */ /* 0x000fe20000000800 */
[----:B------:R-:W-:Y:S01]  /*cec0*/  ULDC UR4, c[0x0][0xc] ;  /* 0x0000030000047ab9 */ /* 0x000fe20000000800 */
[----:B------:R-:W-:Y:S01]  /*ced0*/  UIADD3 UR16, UR5, -0x1, URZ ;  /* 0xffffffff05107890 */ /* 0x000fe2000fffe03f */
[C---:B------:R-:W-:Y:S01]  /*cee0*/  LOP3.LUT P2, RZ, R18.reuse, 0x7f, RZ, 0xc0, !PT ;  /* 0x0000007f12ff7812 */ /* 0x040fe2000784c0ff */
[----:B------:R-:W-:Y:S01]  /*cef0*/  ULDC UR6, c[0x0][0x658] ;  /* 0x0001960000067ab9 */ /* 0x000fe20000000800 */
[----:B------:R-:W-:Y:S01]  /*cf00*/  ULDC UR5, c[0x0][0x10] ;  /* 0x0000040000057ab9 */ /* 0x000fe20000000800 */
[----:B------:R-:W-:Y:S01]  /*cf10*/  UMOV UR7, 0xffffffff ;  /* 0xffffffff00077882 */ /* 0x000fe20000000000 */
[----:B------:R-:W-:Y:S01]  /*cf20*/  UMOV UR8, 0x1 ;  /* 0x0000000100087882 */ /* 0x000fe20000000000 */
[----:B------:R-:W-:Y:S01]  /*cf30*/  UIMAD.WIDE.U32 UR4, UR4, UR5, URZ ;  /* 0x00000005040472a5 */ /* 0x000fe2000f8e003f */
[----:B------:R-:W-:Y:S01]  /*cf40*/  LOP3.LUT P0, RZ, R18, 0x1f, RZ, 0xc0, !PT ;  /* 0x0000001f12ff7812 */ /* 0x000fe2000780c0ff */
[----:B------:R-:W-:Y:S01]  /*cf50*/  USHF.L.U32 UR7, UR7, UR6, URZ ;  /* 0x0000000607077299 */ /* 0x000fe2000800063f */
[----:B------:R-:W-:Y:S01]  /*cf60*/  BSSY B0, `(.L_x_268) ;  /* 0x00000bf000007945 */ /* 0x000fe20003800000 */
[----:B------:R-:W-:Y:S01]  /*cf70*/  USHF.L.U32 UR18, UR8, UR6, URZ ;  /* 0x0000000608127299 */ /* 0x000fe2000800063f */
[----:B------:R-:W-:Y:S01]  /*cf80*/  IMAD.MOV.U32 R13, RZ, RZ, 0x1 ;  /* 0x00000001ff0d7424 */ /* 0x000fe200078e00ff */
[----:B------:R-:W-:Y:S01]  /*cf90*/  LOP3.LUT R11, R19, 0x2, RZ, 0xfc, !PT ;  /* 0x00000002130b7812 */ /* 0x000fe200078efcff */
[----:B------:R-:W-:Y:S01]  /*cfa0*/  ULDC UR6, c[0x0][0x14] ;  /* 0x0000050000067ab9 */ /* 0x000fe20000000800 */
[----:B------:R-:W-:Y:S01]  /*cfb0*/  PLOP3.LUT P0, PT, P0, P2, PT, 0x8a, 0x0 ;  /* 0x000000000000781c */ /* 0x000fe20000705172 */
[----:B------:R-:W-:Y:S01]  /*cfc0*/  UIMAD.WIDE.U32 UR20, UR4, UR6, URZ ;  /* 0x00000006041472a5 */ /* 0x000fe2000f8e003f */
[----:B------:R-:W-:Y:S01]  /*cfd0*/  IMAD.MOV.U32 R12, RZ, RZ, RZ ;  /* 0x000000ffff0c7224 */ /* 0x000fe200078e00ff */
[----:B------:R-:W-:-:S02]  /*cfe0*/  UIMAD UR13, UR5, UR6, URZ ;  /* 0x00000006050d72a4 */ /* 0x000fc4000f8e023f */
[----:B------:R-:W-:Y:S01]  /*cff0*/  ULOP3.LUT UR17, URZ, UR7, URZ, 0x33, !UPT ;  /* 0x000000073f117292 */ /* 0x000fe2000f8e333f */
[----:B0-----:R-:W-:Y:S01]  /*d000*/  VIADD R0, R0, 0x3f ;  /* 0x0000003f00007836 */ /* 0x001fe20000000000 */
[----:B------:R-:W-:Y:S01]  /*d010*/  UIADD3 UR13, UR21, UR13, URZ ;  /* 0x0000000d150d7290 */ /* 0x000fe2000fffe03f */
[----:B------:R-:W-:-:S03]  /*d020*/  ULDC.64 UR22, c[0x0][0x198] ;  /* 0x0000660000167ab9 */ /* 0x000fc60000000a00 */
[----:B------:R-:W-:-:S04]  /*d030*/  SHF.R.S32.HI R3, RZ, 0x1f, R0 ;  /* 0x0000001fff037819 */ /* 0x000fc80000011400 */
[----:B------:R-:W-:Y:S01]  /*d040*/  LEA.HI R3, R3, R0, RZ, 0x6 ;  /* 0x0000000003037211 */ /* 0x000fe200078f30ff */
[----:B------:R-:W-:-:S03]  /*d050*/  IMAD.MOV.U32 R0, RZ, RZ, 0x1 ;  /* 0x00000001ff007424 */ /* 0x000fc600078e00ff */
[----:B------:R-:W-:-:S05]  /*d060*/  SHF.R.S32.HI R3, RZ, 0x6, R3 ;  /* 0x00000006ff037819 */ /* 0x000fca0000011403 */
[----:B------:R-:W-:-:S07]  /*d070*/  VIADD R10, R3, 0x1 ;  /* 0x00000001030a7836 */ /* 0x000fce0000000000 */
.L_x_280:
[----:B------:R-:W-:-:S03]  /*d080*/  UMOV UR4, 0xffffffff ;  /* 0xffffffff00047882 */ /* 0x000fc60000000000 */
[----:B------:R-:W-:Y:S05]  /*d090*/  BRA.DIV UR4, `(.L_x_269) ;  /* 0x0000000e04787947 */ /* 0x000fea000b800000 */
[----:B------:R-:W-:-:S13]  /*d0a0*/  ELECT P6, URZ, PT ;  /* 0x00000000003f782f */ /* 0x000fda00038c0000 */
.L_x_290:
[----:B------:R-:W0:Y:S01]  /*d0b0*/  LDC R4, c[0x0][0x28c] ;  /* 0x0000a300ff047b82 */ /* 0x000e220000000800 */
[----:B------:R-:W-:Y:S01]  /*d0c0*/  BSSY B1, `(.L_x_270) ;  /* 0x0000037000017945 */ /* 0x000fe20003800000 */
[----:B0-----:R-:W-:-:S13]  /*d0d0*/  ISETP.LT.OR P6, PT, R4, 0x1, !P6 ;  /* 0x000000010400780c */ /* 0x001fda00077c1670 */
[----:B------:R-:W-:Y:S05]  /*d0e0*/  @P6 BRA `(.L_x_271) ;  /* 0x0000000000d06947 */ /* 0x000fea0003800000 */
[----:B------:R-:W-:Y:S02]  /*d0f0*/  IMAD R15, R9, 0x50, RZ ;  /* 0x00000050090f7824 */ /* 0x000fe400078e02ff */
[----:B------:R-:W-:Y:S02]  /*d100*/  IMAD R18, R7, 0x180, RZ ;  /* 0x0000018007127824 */ /* 0x000fe400078e02ff */
[----:B------:R-:W-:Y:S02]  /*d110*/  IMAD.MOV.U32 R20, RZ, RZ, RZ ;  /* 0x000000ffff147224 */ /* 0x000fe400078e00ff */
[----:B------:R-:W-:Y:S02]  /*d120*/  IMAD.MOV.U32 R4, RZ, RZ, R10 ;  /* 0x000000ffff047224 */ /* 0x000fe400078e000a */
[----:B------:R-:W-:Y:S02]  /*d130*/  IMAD.MOV.U32 R5, RZ, RZ, R0 ;  /* 0x000000ffff057224 */ /* 0x000fe400078e0000 */
[----:B------:R-:W-:-:S07]  /*d140*/  IMAD.MOV.U32 R6, RZ, RZ, R12 ;  /* 0x000000ffff067224 */ /* 0x000fce00078e000c */
.L_x_275:
[----:B------:R-:W0:Y:S01]  /*d150*/  S2R R14, SR_CgaCtaId ;  /* 0x00000000000e7919 */ /* 0x000e220000008800 */
[----:B------:R-:W-:Y:S01]  /*d160*/  MOV R7, 0x400 ;  /* 0x0000040000077802 */ /* 0x000fe20000000f00 */
[----:B------:R-:W1:Y:S03]  /*d170*/  @!P2 LDC R9, c[0x0][0x500] ;  /* 0x00014000ff09ab82 */ /* 0x000e660000000800 */
[----:B0-----:R-:W-:Y:S02]  /*d180*/  LEA R21, R14, R7, 0x18 ;  /* 0x000000070e157211 */ /* 0x001fe400078ec0ff */
[----:B------:R-:W-:-:S03]  /*d190*/  SHF.L.U32 R7, R5, 0x1f, RZ ;  /* 0x0000001f05077819 */ /* 0x000fc600000006ff */
[----:B------:R-:W-:-:S04]  /*d1a0*/  IMAD R14, R6, 0x8, R21 ;  /* 0x00000008060e7824 */ /* 0x000fc800078e0215 */
[----:B------:R-:W0:Y:S02]  /*d1b0*/  SYNCS.PHASECHK.TRANS64.TRYWAIT P1, [R14+URZ+0x18], R7 ;  /* 0x000018070e0075a7 */ /* 0x000e24000802017f */
[----:B01----:R-:W-:Y:S05]  /*d1c0*/  @!P1 BRA `(.L_x_272) ;  /* 0x0000000c004c9947 */ /* 0x003fea0003800000 */
.L_x_291:
[----:B0-----:R-:W-:Y:S01]  /*d1d0*/  PRMT R7, R11, 0x9910, RZ ;  /* 0x000099100b077816 */ /* 0x001fe200000000ff */
[----:B------:R0:W-:Y:S03]  /*d1e0*/  @!P2 SYNCS.ARRIVE.TRANS64 RZ, [R14+URZ], R9 ;  /* 0x000000090effa9a7 */ /* 0x0001e6000800003f */
[----:B------:R-:W-:-:S13]  /*d1f0*/  ISETP.NE.AND P1, PT, R7, 0x2, PT ;  /* 0x000000020700780c */ /* 0x000fda0003f25270 */
[----:B0-----:R-:W-:Y:S05]  /*d200*/  @P1 BRA `(.L_x_273) ;  /* 0x0000000000041947 */ /* 0x001fea0003800000 */
[----:B------:R-:W-:Y:S01]  /*d210*/  BPT.TRAP 0x1 ;  /* 0x000000040000795c */ /* 0x000fe20000300000 */
.L_x_273:
[----:B------:R-:W-:Y:S05]  /*d220*/  @P0 BRA `(.L_x_274) ;  /* 0x0000000000040947 */ /* 0x000fea0003800000 */
[----:B------:R-:W-:Y:S01]  /*d230*/  BPT.TRAP 0x1 ;  /* 0x000000040000795c */ /* 0x000fe20000300000 */
.L_x_274:
[--C-:B------:R-:W-:Y:S01]  /*d240*/  IMAD R7, R6, 0xc000, R21.reuse ;  /* 0x0000c00006077824 */ /* 0x100fe200078e0215 */
[----:B------:R-:W-:Y:S01]  /*d250*/  R2UR UR9, R14 ;  /* 0x000000000e0972ca */ /* 0x000fe200000e0000 */
[----:B------:R-:W-:Y:S01]  /*d260*/  IMAD R21, R6, 0x2800, R21 ;  /* 0x0000280006157824 */ /* 0x000fe200078e0215 */
[----:B------:R-:W-:Y:S01]  /*d270*/  UIADD3 UR4, UP0, UR22, 0xf0, URZ ;  /* 0x000000f016047890 */ /* 0x000fe2000ff1e03f */
[----:B------:R-:W-:Y:S01]  /*d280*/  VIADD R4, R4, 0xffffffff ;  /* 0xffffffff04047836 */ /* 0x000fe20000000000 */
[----:B------:R-:W-:Y:S01]  /*d290*/  R2UR UR5, R7 ;  /* 0x00000000070572ca */ /* 0x000fe200000e0000 */
[----:B------:R-:W-:Y:S01]  /*d2a0*/  UIADD3 UR24, UP1, UR22, 0x1f0, URZ ;  /* 0x000001f016187890 */ /* 0x000fe2000ff3e03f */
[----:B------:R-:W-:Y:S01]  /*d2b0*/  R2UR UR8, R21 ;  /* 0x00000000150872ca */ /* 0x000fe200000e0000 */
[----:B------:R-:W-:Y:S01]  /*d2c0*/  UMOV UR6, 0x0 ;  /* 0x0000000000067882 */ /* 0x000fe20000000000 */
[----:B------:R-:W-:Y:S01]  /*d2d0*/  R2UR UR11, R18 ;  /* 0x00000000120b72ca */ /* 0x000fe200000e0000 */
[----:B------:R-:W-:Y:S01]  /*d2e0*/  UIADD3.X UR25, URZ, UR23, URZ, UP1, !UPT ;  /* 0x000000173f197290 */ /* 0x000fe20008ffe43f */
[----:B------:R-:W-:Y:S01]  /*d2f0*/  R2UR UR10, R20 ;  /* 0x00000000140a72ca */ /* 0x000fe200000e0000 */
[----:B------:R-:W-:Y:S01]  /*d300*/  UMOV UR7, 0x10000000 ;  /* 0x1000000000077882 */ /* 0x000fe20000000000 */
[----:B------:R-:W-:Y:S01]  /*d310*/  R2UR UR12, R8 ;  /* 0x00000000080c72ca */ /* 0x000fe200000e0000 */
[----:B------:R-:W-:Y:S01]  /*d320*/  VIADD R20, R20, 0x40 ;  /* 0x0000004014147836 */ /* 0x000fe20000000000 */
[----:B------:R-:W-:-:S02]  /*d330*/  R2UR UR19, R15 ;  /* 0x000000000f1372ca */ /* 0x000fc400000e0000 */
[----:B------:R-:W-:Y:S01]  /*d340*/  ISETP.GT.AND P3, PT, R4, 0x1, PT ;  /* 0x000000010400780c */ /* 0x000fe20003f64270 */
[----:B------:R-:W-:Y:S01]  /*d350*/  UIADD3 UR14, UR5, 0x100, URZ ;  /* 0x00000100050e7890 */ /* 0x000fe2000fffe03f */
[----:B------:R-:W-:Y:S01]  /*d360*/  IADD3 R6, R6, 0x1, RZ ;  /* 0x0000000106067810 */ /* 0x000fe20007ffe0ff */
[----:B------:R-:W-:Y:S02]  /*d370*/  UIADD3.X UR5, URZ, UR23, URZ, UP0, !UPT ;  /* 0x000000173f057290 */ /* 0x000fe400087fe43f */
[----:B------:R-:W-:Y:S01]  /*d380*/  UIADD3 UR15, UR8, 0x24100, URZ ;  /* 0x00024100080f7890 */ /* 0x000fe2000fffe03f */
[----:B------:R-:W-:Y:S02]  /*d390*/  ISETP.NE.AND P1, PT, R6, 0x3, PT ;  /* 0x000000030600780c */ /* 0x000fe40003f25270 */
[----:B------:R-:W-:Y:S02]  /*d3a0*/  UMOV UR8, UR14 ;  /* 0x0000000e00087c82 */ /* 0x000fe40008000000 */
[----:B------:R-:W-:-:S02]  /*d3b0*/  SEL R14, RZ, 0x1, P1 ;  /* 0x00000001ff0e7807 */ /* 0x000fc40000800000 */
[----:B------:R0:W-:Y:S01]  /*d3c0*/  UTMALDG.3D [UR8], [UR4], desc[UR6] ;  /* 0x00000608040075b4 */ /* 0x0001e20008011000 */
[----:B------:R-:W-:Y:S02]  /*d3d0*/  SEL R6, R6, RZ, P1 ;  /* 0x000000ff06067207 */ /* 0x000fe40000800000 */
[----:B------:R-:W-:Y:S01]  /*d3e0*/  LOP3.LUT R5, R5, R14, RZ, 0x3c, !PT ;  /* 0x0000000e05057212 */ /* 0x000fe200078e3cff */
[----:B0-----:R-:W-:Y:S01]  /*d3f0*/  UMOV UR8, UR15 ;  /* 0x0000000f00087c82 */ /* 0x001fe20008000000 */
[----:B------:R-:W-:Y:S02]  /*d400*/  UMOV UR11, UR19 ;  /* 0x00000013000b7c82 */ /* 0x000fe40008000000 */
[----:B------:R0:W-:Y:S02]  /*d410*/  UTMALDG.3D [UR8], [UR24], desc[UR6] ;  /* 0x00000608180075b4 */ /* 0x0001e40008011000 */
[----:B0-----:R-:W-:Y:S05]  /*d420*/  @P3 BRA `(.L_x_275) ;  /* 0xfffffffc00483947 */ /* 0x001fea000383ffff */
.L_x_271:
[----:B------:R-:W-:Y:S05]  /*d430*/  BSYNC B1 ;  /* 0x0000000000017941 */ /* 0x000fea0003800000 */
.L_x_270:
[----:B------:R-:W-:Y:S01]  /*d440*/  LOP3.LUT P3, RZ, R13, 0xff, RZ, 0xc0, !PT ;  /* 0x000000ff0dff7812 */ /* 0x000fe2000786c0ff */
[----:B------:R-:W-:Y:S01]  /*d450*/  IMAD.IADD R12, R3, 0x1, R12 ;  /* 0x00000001030c7824 */ /* 0x000fe200078e020c */
[----:B------:R-:W-:Y:S01]  /*d460*/  IADD3 R16, P4, R16, UR20, RZ ;  /* 0x0000001410107c10 */ /* 0x000fe2000ff9e0ff */
[----:B------:R-:W-:Y:S01]  /*d470*/  ULDC.64 UR4, c[0x0][0x650] ;  /* 0x0001940000047ab9 */ /* 0x000fe20000000a00 */
[----:B------:R-:W-:Y:S01]  /*d480*/  BSSY B1, `(.L_x_276) ;  /* 0x000006a000017945 */ /* 0x000fe20003800000 */
[----:B------:R-:W-:Y:S01]  /*d490*/  IMAD.MOV.U32 R9, RZ, RZ, -0x1 ;  /* 0xffffffffff097424 */ /* 0x000fe200078e00ff */
[----:B------:R-:W-:Y:S01]  /*d4a0*/  ISETP.GT.U32.AND P1, PT, R12, 0x2, PT ;  /* 0x000000020c00780c */ /* 0x000fe20003f24070 */
[----:B------:R-:W-:Y:S01]  /*d4b0*/  IMAD.MOV.U32 R8, RZ, RZ, -0x1 ;  /* 0xffffffffff087424 */ /* 0x000fe200078e00ff */
[----:B------:R-:W-:Y:S02]  /*d4c0*/  IADD3.X R17, R17, UR13, RZ, P4, !PT ;  /* 0x0000000d11117c10 */ /* 0x000fe4000a7fe4ff */
[----:B------:R-:W-:-:S02]  /*d4d0*/  ISETP.LT.U32.AND P1, PT, R3, 0x3, P1 ;  /* 0x000000030300780c */ /* 0x000fc40000f21070 */
[----:B------:R-:W-:Y:S01]  /*d4e0*/  PRMT R13, RZ, 0x7610, R13 ;  /* 0x00007610ff0d7816 */ /* 0x000fe2000000000d */
[----:B------:R-:W0:Y:S01]  /*d4f0*/  @P3 S2R R5, SR_CgaCtaId ;  /* 0x0000000000053919 */ /* 0x000e220000008800 */
[----:B------:R-:W-:-:S04]  /*d500*/  @P3 MOV R4, 0x400 ;  /* 0x0000040000043802 */ /* 0x000fc80000000f00 */
[----:B0-----:R-:W-:Y:S01]  /*d510*/  @P3 LEA R6, R5, R4, 0x18 ;  /* 0x0000000405063211 */ /* 0x001fe200078ec0ff */
[----:B------:R-:W-:-:S03]  /*d520*/  IMAD.WIDE.U32 R4, R12, -0x55555555, RZ ;  /* 0xaaaaaaab0c047825 */ /* 0x000fc600078e00ff */
[----:B------:R0:W-:Y:S01]  /*d530*/  @P3 SYNCS.ARRIVE.TRANS64.A1T0 RZ, [R6+URZ+0x48], RZ ;  /* 0x000048ff06ff39a7 */ /* 0x0001e2000810003f */
[----:B------:R-:W-:Y:S02]  /*d540*/  ISETP.GE.U32.AND P3, PT, R3, 0x3, PT ;  /* 0x000000030300780c */ /* 0x000fe40003f66070 */
[----:B------:R-:W-:Y:S02]  /*d550*/  SHF.R.U32.HI R7, RZ, 0x1, R5 ;  /* 0x00000001ff077819 */ /* 0x000fe40000011605 */
[----:B------:R-:W-:Y:S02]  /*d560*/  SEL R5, RZ, 0x1, !P1 ;  /* 0x00000001ff057807 */ /* 0x000fe40004800000 */
[----:B------:R-:W-:Y:S01]  /*d570*/  ISETP.GE.U32.AND P1, PT, R16, UR4, PT ;  /* 0x0000000410007c0c */ /* 0x000fe2000bf26070 */
[----:B------:R-:W-:Y:S01]  /*d580*/  IMAD R12, R7, -0x3, R12 ;  /* 0xfffffffd070c7824 */ /* 0x000fe200078e020c */
[----:B------:R-:W-:Y:S02]  /*d590*/  LOP3.LUT R0, R0, R5, RZ, 0x3c, !PT ;  /* 0x0000000500007212 */ /* 0x000fe400078e3cff */
[----:B------:R-:W-:-:S02]  /*d5a0*/  ISETP.GE.U32.AND.EX P1, PT, R17, UR5, PT, P1 ;  /* 0x0000000511007c0c */ /* 0x000fc4000bf26110 */
[----:B------:R-:W-:Y:S02]  /*d5b0*/  PRMT R4, RZ, 0x7610, R4 ;  /* 0x00007610ff047816 */ /* 0x000fe40000000004 */
[----:B------:R-:W-:Y:S01]  /*d5c0*/  @P3 LOP3.LUT R0, R0, 0x1, R7, 0x78, !PT ;  /* 0x0000000100003812 */ /* 0x000fe200078e7807 */
[----:B------:R-:W-:-:S08]  /*d5d0*/  IMAD.MOV.U32 R7, RZ, RZ, -0x1 ;  /* 0xffffffffff077424 */ /* 0x000fd000078e00ff */
[----:B0-----:R-:W-:Y:S05]  /*d5e0*/  @P1 BRA `(.L_x_277) ;  /* 0x00000004004c1947 */ /* 0x001fea0003800000 */
[----:B------:R-:W-:Y:S01]  /*d5f0*/  ULDC.64 UR4, c[0x0][0x628] ;  /* 0x00018a0000047ab9 */ /* 0x000fe20000000a00 */
[----:B------:R-:W0:Y:S01]  /*d600*/  S2R R15, SR_CTAID.X ;  /* 0x00000000000f7919 */ /* 0x000e220000002500 */
[----:B------:R-:W-:Y:S01]  /*d610*/  ISETP.NE.U32.AND P1, PT, RZ, UR4, PT ;  /* 0x00000004ff007c0c */ /* 0x000fe2000bf25070 */
[----:B------:R-:W-:Y:S01]  /*d620*/  ULDC UR7, c[0x0][0x630] ;  /* 0x00018c0000077ab9 */ /* 0x000fe20000000800 */
[----:B------:R-:W-:Y:S01]  /*d630*/  IMAD.MOV.U32 R4, RZ, RZ, R16 ;  /* 0x000000ffff047224 */ /* 0x000fe200078e0010 */
[----:B------:R-:W1:Y:S01]  /*d640*/  S2R R14, SR_CTAID.Y ;  /* 0x00000000000e7919 */ /* 0x000e620000002600 */
[----:B------:R-:W-:Y:S01]  /*d650*/  ISETP.NE.AND.EX P1, PT, RZ, UR5, PT, P1 ;  /* 0x00000005ff007c0c */ /* 0x000fe2000bf25310 */
[----:B------:R-:W-:-:S12]  /*d660*/  IMAD.MOV.U32 R5, RZ, RZ, R17 ;  /* 0x000000ffff057224 */ /* 0x000fd800078e0011 */
[----:B------:R-:W-:Y:S05]  /*d670*/  @!P1 BRA `(.L_x_278) ;  /* 0x0000000000289947 */ /* 0x000fea0003800000 */
[----:B------:R-:W-:Y:S02]  /*d680*/  ULDC UR6, c[0x0][0x634] ;  /* 0x00018d0000067ab9 */ /* 0x000fe40000000800 */
[----:B------:R-:W-:-:S05]  /*d690*/  IADD3 R9, P1, R16, UR6, RZ ;  /* 0x0000000610097c10 */ /* 0x000fca000ff3e0ff */
[----:B------:R-:W-:-:S04]  /*d6a0*/  IMAD.X R21, RZ, RZ, R17, P1 ;  /* 0x000000ffff157224 */ /* 0x000fc800008e0611 */
[----:B------:R-:W-:-:S04]  /*d6b0*/  IMAD.WIDE.U32 R6, R21, UR4, RZ ;  /* 0x0000000415067c25 */ /* 0x000fc8000f8e00ff */
[----:B------:R-:W-:-:S04]  /*d6c0*/  IMAD.WIDE.U32 R6, P1, R9, UR5, R6 ;  /* 0x0000000509067c25 */ /* 0x000fc8000f820006 */
[----:B------:R-:W-:Y:S01]  /*d6d0*/  IMAD.WIDE.U32 R8, R9, UR4, RZ ;  /* 0x0000000409087c25 */ /* 0x000fe2000f8e00ff */
[----:B------:R-:W-:-:S03]  /*d6e0*/  MOV R4, R7 ;  /* 0x0000000700047202 */ /* 0x000fc60000000f00 */
[----:B------:R-:W-:Y:S01]  /*d6f0*/  IMAD.X R5, RZ, RZ, RZ, P1 ;  /* 0x000000ffff057224 */ /* 0x000fe200008e06ff */
[----:B------:R-:W-:-:S05]  /*d700*/  IADD3 RZ, P1, R9, R6, RZ ;  /* 0x0000000609ff7210 */ /* 0x000fca0007f3e0ff */
[----:B------:R-:W-:-:S08]  /*d710*/  IMAD.WIDE.U32.X R4, R21, UR5, R4, P1 ;  /* 0x0000000515047c25 */ /* 0x000fd000088e0404 */
.L_x_278:
[--C-:B------:R-:W-:Y:S01]  /*d720*/  SHF.R.U64 R8, R4, UR7, R5.reuse ;  /* 0x0000000704087c19 */ /* 0x100fe20008001205 */
[----:B------:R-:W-:Y:S01]  /*d730*/  ULDC.64 UR4, c[0x0][0x620] ;  /* 0x0001880000047ab9 */ /* 0x000fe20000000a00 */
[----:B------:R-:W-:Y:S01]  /*d740*/  SHF.R.U32.HI R4, RZ, UR7, R5 ;  /* 0x00000007ff047c19 */ /* 0x000fe20008011605 */
[----:B------:R-:W2:Y:S01]  /*d750*/  LDC R24, c[0x0][0x144] ;  /* 0x00005100ff187b82 */ /* 0x000ea20000000800 */
[----:B------:R-:W-:Y:S01]  /*d760*/  IADD3 R7, P1, RZ, -R8, RZ ;  /* 0x80000008ff077210 */ /* 0x000fe20007f3e0ff */
[----:B------:R-:W-:Y:S01]  /*d770*/  ULDC.64 UR8, c[0x0][0x640] ;  /* 0x0001900000087ab9 */ /* 0x000fe20000000a00 */
[----:B0-----:R-:W-:Y:S01]  /*d780*/  I2FP.F32.U32 R9, R15 ;  /* 0x0000000f00097245 */ /* 0x001fe20000201000 */
[----:B------:R-:W-:Y:S02]  /*d790*/  ULDC UR6, c[0x0][0x608] ;  /* 0x0001820000067ab9 */ /* 0x000fe40000000800 */
[----:B------:R-:W-:Y:S01]  /*d7a0*/  IMAD.X R4, RZ, RZ, ~R4, P1 ;  /* 0x000000ffff047224 */ /* 0x000fe200008e0e04 */
[----:B------:R-:W-:Y:S01]  /*d7b0*/  ISETP.NE.U32.AND P1, PT, RZ, UR8, PT ;  /* 0x00000008ff007c0c */ /* 0x000fe2000bf25070 */
[----:B------:R-:W0:Y:S02]  /*d7c0*/  LDC R21, c[0x0][0x148] ;  /* 0x00005200ff157b82 */ /* 0x000e240000000800 */
[----:B------:R-:W-:Y:S01]  /*d7d0*/  IMAD R6, R4, UR4, RZ ;  /* 0x0000000404067c24 */ /* 0x000fe2000f8e02ff */
[----:B------:R-:W-:Y:S01]  /*d7e0*/  ISETP.NE.AND.EX P1, PT, RZ, UR9, PT, P1 ;  /* 0x00000009ff007c0c */ /* 0x000fe2000bf25310 */
[----:B------:R-:W-:Y:S01]  /*d7f0*/  IMAD.WIDE.U32 R4, R7, UR4, R16 ;  /* 0x0000000407047c25 */ /* 0x000fe2000f8e0010 */
[----:B------:R-:W-:-:S03]  /*d800*/  ULDC UR4, c[0x0][0x150] ;  /* 0x0000540000047ab9 */ /* 0x000fc60000000800 */
[----:B------:R-:W-:Y:S02]  /*d810*/  IMAD R7, R7, UR5, R6 ;  /* 0x0000000507077c24 */ /* 0x000fe4000f8e0206 */
[----:B------:R-:W-:Y:S01]  /*d820*/  FMUL R6, R9, UR4 ;  /* 0x0000000409067c20 */ /* 0x000fe20008400000 */
[----:B------:R-:W-:Y:S01]  /*d830*/  ULDC UR4, c[0x0][0x618] ;  /* 0x0001860000047ab9 */ /* 0x000fe20000000800 */
[----:B------:R-:W-:Y:S01]  /*d840*/  ULDC UR5, c[0x0][0x154] ;  /* 0x0000550000057ab9 */ /* 0x000fe20000000800 */
[----:B------:R-:W-:-:S03]  /*d850*/  IMAD.IADD R5, R5, 0x1, R7 ;  /* 0x0000000105057824 */ /* 0x000fc600078e0207 */
[----:B------:R-:W3:Y:S02]  /*d860*/  F2I.U32.TRUNC.NTZ R6, R6 ;  /* 0x0000000600067305 */ /* 0x000ee4000020f000 */
[----:B------:R-:W-:Y:S02]  /*d870*/  SHF.R.U64 R9, R4, UR4, R5 ;  /* 0x0000000404097c19 */ /* 0x000fe40008001205 */
[----:B-1----:R-:W-:-:S05]  /*d880*/  I2FP.F32.U32 R4, R14 ;  /* 0x0000000e00047245 */ /* 0x002fca0000201000 */
[----:B------:R-:W-:Y:S01]  /*d890*/  FMUL R22, R4, UR5 ;  /* 0x0000000504167c20 */ /* 0x000fe20008400000 */
[----:B------:R-:W-:Y:S01]  /*d8a0*/  SHF.R.U32.HI R4, RZ, UR4, R5 ;  /* 0x00000004ff047c19 */ /* 0x000fe20008011605 */
[----:B------:R-:W-:-:S03]  /*d8b0*/  ULDC UR4, c[0x0][0x658] ;  /* 0x0001960000047ab9 */ /* 0x000fc60000000800 */
[--C-:B------:R-:W-:Y:S01]  /*d8c0*/  SHF.R.U64 R20, R9, UR6, R4.reuse ;  /* 0x0000000609147c19 */ /* 0x100fe20008001204 */
[----:B------:R-:W1:Y:S01]  /*d8d0*/  F2I.U32.TRUNC.NTZ R22, R22 ;  /* 0x0000001600167305 */ /* 0x000e62000020f000 */
[----:B------:R-:W-:Y:S01]  /*d8e0*/  SHF.R.U32.HI R5, RZ, UR6, R4 ;  /* 0x00000006ff057c19 */ /* 0x000fe20008011604 */
[----:B---3--:R-:W-:-:S03]  /*d8f0*/  IMAD.MOV R6, RZ, RZ, -R6 ;  /* 0x000000ffff067224 */ /* 0x008fc600078e0a06 */
[----:B------:R-:W-:Y:S01]  /*d900*/  SHF.R.U64 R18, R20, UR4, R5 ;  /* 0x0000000414127c19 */ /* 0x000fe20008001205 */
[----:B--2---:R-:W-:Y:S01]  /*d910*/  IMAD R15, R24, R6, R15 ;  /* 0x00000006180f7224 */ /* 0x004fe200078e020f */
[----:B------:R-:W-:-:S03]  /*d920*/  SHF.R.U32.HI R23, RZ, UR4, R5 ;  /* 0x00000004ff177c19 */ /* 0x000fc60008011605 */
[----:B------:R-:W-:Y:S02]  /*d930*/  IMAD.MOV.U32 R4, RZ, RZ, R18 ;  /* 0x000000ffff047224 */ /* 0x000fe400078e0012 */
[----:B------:R-:W-:Y:S01]  /*d940*/  IMAD.MOV.U32 R5, RZ, RZ, R23 ;  /* 0x000000ffff057224 */ /* 0x000fe200078e0017 */
[----:B-1----:R-:W-:Y:S06]  /*d950*/  @!P1 BRA `(.L_x_279) ;  /* 0x0000000000289947 */ /* 0x002fec0003800000 */
[----:B------:R-:W-:Y:S02]  /*d960*/  ULDC UR4, c[0x0][0x64c] ;  /* 0x0001930000047ab9 */ /* 0x000fe40000000800 */
[----:B------:R-:W-:-:S05]  /*d970*/  IADD3 R5, P1, R18, UR4, RZ ;  /* 0x0000000412057c10 */ /* 0x000fca000ff3e0ff */
[----:B------:R-:W-:-:S04]  /*d980*/  IMAD.X R23, RZ, RZ, R23, P1 ;  /* 0x000000ffff177224 */ /* 0x000fc800008e0617 */
[----:B------:R-:W-:-:S04]  /*d990*/  IMAD.WIDE.U32 R6, R23, UR8, RZ ;  /* 0x0000000817067c25 */ /* 0x000fc8000f8e00ff */
[----:B------:R-:W-:-:S04]  /*d9a0*/  IMAD.WIDE.U32 R6, P1, R5, UR9, R6 ;  /* 0x0000000905067c25 */ /* 0x000fc8000f820006 */
[----:B------:R-:W-:-:S04]  /*d9b0*/  IMAD.WIDE.U32 R4, R5, UR8, RZ ;  /* 0x0000000805047c25 */ /* 0x000fc8000f8e00ff */
[----:B------:R-:W-:Y:S01]  /*d9c0*/  IMAD.MOV.U32 R4, RZ, RZ, R7 ;  /* 0x000000ffff047224 */ /* 0x000fe200078e0007 */
[----:B------:R-:W-:Y:S01]  /*d9d0*/  IADD3 RZ, P3, R5, R6, RZ ;  /* 0x0000000605ff7210 */ /* 0x000fe20007f7e0ff */
[----:B------:R-:W-:-:S04]  /*d9e0*/  IMAD.X R5, RZ, RZ, RZ, P1 ;  /* 0x000000ffff057224 */ /* 0x000fc800008e06ff */
[----:B------:R-:W-:-:S08]  /*d9f0*/  IMAD.WIDE.U32.X R4, R23, UR9, R4, P3 ;  /* 0x0000000917047c25 */ /* 0x000fd000098e0404 */
.L_x_279:
[----:B------:R-:W-:Y:S01]  /*da00*/  ISETP.NE.AND P1, PT, R2, 0x1, PT ;  /* 0x000000010200780c */ /* 0x000fe20003f25270 */
[----:B------:R-:W-:Y:S01]  /*da10*/  ULDC UR4, c[0x0][0x648] ;  /* 0x0001920000047ab9 */ /* 0x000fe20000000800 */
[----:B------:R-:W-:Y:S01]  /*da20*/  LOP3.LUT R20, R20, UR17, RZ, 0xc0, !PT ;  /* 0x0000001114147c12 */ /* 0x000fe2000f8ec0ff */
[----:B------:R-:W-:Y:S01]  /*da30*/  IMAD.MOV R22, RZ, RZ, -R22 ;  /* 0x000000ffff167224 */ /* 0x000fe200078e0a16 */
[----:B------:R-:W-:Y:S01]  /*da40*/  SHF.R.U64 R5, R4, UR4, R5 ;  /* 0x0000000404057c19 */ /* 0x000fe20008001205 */
[----:B------:R-:W-:Y:S01]  /*da50*/  ULDC UR4, c[0x0][0x638] ;  /* 0x00018e0000047ab9 */ /* 0x000fe20000000800 */
[----:B------:R-:W-:Y:S01]  /*da60*/  LOP3.LUT R9, R9, UR16, RZ, 0xc0, !PT ;  /* 0x0000001009097c12 */ /* 0x000fe2000f8ec0ff */
[----:B------:R-:W-:Y:S01]  /*da70*/  ULDC UR5, c[0x0][0x610] ;  /* 0x0001840000057ab9 */ /* 0x000fe20000000800 */
[----:B------:R-:W-:Y:S01]  /*da80*/  MOV R4, 0x1 ;  /* 0x0000000100047802 */ /* 0x000fe20000000f00 */
[----:B------:R-:W-:Y:S02]  /*da90*/  IMAD.MOV R7, RZ, RZ, -R5 ;  /* 0x000000ffff077224 */ /* 0x000fe400078e0a05 */
[----:B------:R-:W-:-:S02]  /*daa0*/  IMAD R20, R5, UR18, R20 ;  /* 0x0000001205147c24 */ /* 0x000fc4000f8e0214 */
[----:B0-----:R-:W-:Y:S02]  /*dab0*/  @P1 IMAD R15, R21, R22, R14 ;  /* 0x00000016150f1224 */ /* 0x001fe400078e020e */
[----:B------:R-:W-:Y:S01]  /*dac0*/  IMAD R18, R7, UR4, R18 ;  /* 0x0000000407127c24 */ /* 0x000fe2000f8e0212 */
[----:B------:R-:W-:Y:S01]  /*dad0*/  ULDC UR4, c[0x0][0x600] ;  /* 0x0001800000047ab9 */ /* 0x000fe20000000800 */
[----:B------:R-:W-:Y:S02]  /*dae0*/  IMAD R15, R20, UR5, R15 ;  /* 0x00000005140f7c24 */ /* 0x000fe4000f8e020f */
[----:B------:R-:W-:-:S05]  /*daf0*/  IMAD R18, R18, UR4, R9 ;  /* 0x0000000412127c24 */ /* 0x000fca000f8e0209 */
[----:B------:R-:W-:Y:S02]  /*db00*/  SEL R9, R18, R15, !P1 ;  /* 0x0000000f12097207 */ /* 0x000fe40004800000 */
[----:B------:R-:W-:-:S07]  /*db10*/  SEL R7, R15, R18, !P1 ;  /* 0x000000120f077207 */ /* 0x000fce0004800000 */
.L_x_277:
[----:B------:R-:W-:Y:S05]  /*db20*/  BSYNC B1 ;  /* 0x0000000000017941 */ /* 0x000fea0003800000 */
.L_x_276:
[----:B------:R-:W-:-:S13]  /*db30*/  LOP3.LUT P1, RZ, R4, 0xff, RZ, 0xc0, !PT ;  /* 0x000000ff04ff7812 */ /* 0x000fda000782c0ff */
[----:B------:R-:W-:Y:S05]  /*db40*/  @P1 BRA `(.L_x_280) ;  /* 0xfffffff4004c1947 */ /* 0x000fea000383ffff */
[----:B------:R-:W-:Y:S05]  /*db50*/  BSYNC B0 ;  /* 0x0000000000007941 */ /* 0x000fea0003800000 */
.L_x_268:
[----:B------:R-:W-:-:S03]  /*db60*/  UMOV UR4, 0xffffffff ;  /* 0xffffffff00047882 */ /* 0x000fc60000000000 */
[----:B------:R-:W-:Y:S05]  /*db70*/  BRA.DIV UR4, `(.L_x_281) ;  /* 0x0000000204f47947 */ /* 0x000fea000b800000 */
[----:B------:R-:W-:-:S13]  /*db80*/  ELECT P6, URZ, PT ;  /* 0x00000000003f782f */ /* 0x000fda00038c0000 */
.L_x_294:
[----:B------:R-:W-:Y:S04]  /*db90*/  BSSY B0, `(.L_x_282) ;  /* 0x0000022000007945 */ /* 0x000fe80003800000 */
[----:B------:R-:W-:Y:S05]  /*dba0*/  @!P6 BRA `(.L_x_283) ;  /* 0x000000000080e947 */ /* 0x000fea0003800000 */
[----:B------:R-:W-:-:S04]  /*dbb0*/  LOP3.LUT R19, R19, 0x2, RZ, 0xfc, !PT ;  /* 0x0000000213137812 */ /* 0x000fc800078efcff */
[----:B------:R-:W-:-:S13]  /*dbc0*/  ISETP.NE.AND P0, PT, R19, 0x3, PT ;  /* 0x000000031300780c */ /* 0x000fda0003f05270 */
[----:B------:R-:W-:Y:S05]  /*dbd0*/  @!P0 BRA `(.L_x_284) ;  /* 0x0000000000048947 */ /* 0x000fea0003800000 */
[----:B------:R-:W-:Y:S01]  /*dbe0*/  BPT.TRAP 0x1 ;  /* 0x000000040000795c */ /* 0x000fe20000300000 */
.L_x_284:
[----:B------:R-:W0:Y:S01]  /*dbf0*/  S2R R3, SR_CgaCtaId ;  /* 0x0000000000037919 */ /* 0x000e220000008800 */
[----:B------:R-:W-:-:S04]  /*dc00*/  MOV R2, 0x400 ;  /* 0x0000040000027802 */ /* 0x000fc80000000f00 */
[----:B0-----:R-:W-:Y:S02]  /*dc10*/  LEA R3, R3, R2, 0x18 ;  /* 0x0000000203037211 */ /* 0x001fe400078ec0ff */
[----:B------:R-:W-:-:S03]  /*dc20*/  SHF.L.U32 R2, R0, 0x1f, RZ ;  /* 0x0000001f00027819 */ /* 0x000fc600000006ff */
[----:B------:R-:W-:-:S04]  /*dc30*/  VIADD R3, R3, 0x18 ;  /* 0x0000001803037836 */ /* 0x000fc80000000000 */
[C---:B------:R-:W-:Y:S02]  /*dc40*/  IMAD R7, R12.reuse, 0x8, R3 ;  /* 0x000000080c077824 */ /* 0x040fe400078e0203 */
[----:B------:R-:W-:Y:S02]  /*dc50*/  VIADD R12, R12, 0x1 ;  /* 0x000000010c0c7836 */ /* 0x000fe40000000000 */
[----:B------:R-:W0:Y:S03]  /*dc60*/  SYNCS.PHASECHK.TRANS64.TRYWAIT P0, [R7+URZ], R2 ;  /* 0x00000002070075a7 */ /* 0x000e26000800017f */
[----:B------:R-:W-:-:S04]  /*dc70*/  ISETP.NE.AND P1, PT, R12, 0x3, PT ;  /* 0x000000030c00780c */ /* 0x000fc80003f25270 */
[----:B------:R-:W-:Y:S02]  /*dc80*/  SEL R5, RZ, 0x1, P1 ;  /* 0x00000001ff057807 */ /* 0x000fe40000800000 */
[----:B------:R-:W-:Y:S02]  /*dc90*/  SEL R12, R12, RZ, P1 ;  /* 0x000000ff0c0c7207 */ /* 0x000fe40000800000 */
[----:B------:R-:W-:-:S03]  /*dca0*/  LOP3.LUT R5, R0, R5, RZ, 0x3c, !PT ;  /* 0x0000000500057212 */ /* 0x000fc600078e3cff */
[----:B------:R-:W-:Y:S01]  /*dcb0*/  IMAD R9, R12, 0x8, R3 ;  /* 0x000000080c097824 */ /* 0x000fe200078e0203 */
[----:B------:R-:W-:Y:S01]  /*dcc0*/  SHF.L.U32 R4, R5, 0x1f, RZ ;  /* 0x0000001f05047819 */ /* 0x000fe200000006ff */
[----:B0-----:R-:W-:Y:S06]  /*dcd0*/  @!P0 BRA `(.L_x_285) ;  /* 0x0000000000bc8947 */ /* 0x001fec0003800000 */
.L_x_295:
[----:B------:R-:W1:Y:S01]  /*dce0*/  SYNCS.PHASECHK.TRANS64.TRYWAIT P0, [R9+URZ], R4 ;  /* 0x00000004090075a7 */ /* 0x000e62000800017f */
[----:B------:R-:W-:-:S05]  /*dcf0*/  VIADD R0, R12, 0x1 ;  /* 0x000000010c007836 */ /* 0x000fca0000000000 */
[----:B------:R-:W-:-:S04]  /*dd00*/  ISETP.NE.AND P1, PT, R0, 0x3, PT ;  /* 0x000000030000780c */ /* 0x000fc80003f25270 */
[----:B0-----:R-:W-:Y:S02]  /*dd10*/  SEL R2, RZ, 0x1, P1 ;  /* 0x00000001ff027807 */ /* 0x001fe40000800000 */
[----:B------:R-:W-:Y:S02]  /*dd20*/  SEL R0, R0, RZ, P1 ;  /* 0x000000ff00007207 */ /* 0x000fe40000800000 */
[----:B------:R-:W-:Y:S01]  /*dd30*/  LOP3.LUT R2, R5, R2, RZ, 0x3c, !PT ;  /* 0x0000000205027212 */ /* 0x000fe200078e3cff */
[----:B-1----:R-:W-:Y:S06]  /*dd40*/  @!P0 BRA `(.L_x_286) ;  /* 0x0000000000b48947 */ /* 0x002fec0003800000 */
.L_x_296:
[----:B------:R-:W-:Y:S01]  /*dd50*/  IMAD R3, R0, 0x8, R3 ;  /* 0x0000000800037824 */ /* 0x000fe200078e0203 */
[----:B------:R-:W-:-:S07]  /*dd60*/  SHF.L.U32 R0, R2, 0x1f, RZ ;  /* 0x0000001f02007819 */ /* 0x000fce00000006ff */
.L_x_287:
[----:B-1----:R1:W2:Y:S02]  /*dd70*/  SYNCS.PHASECHK.TRANS64.TRYWAIT P0, [R3+URZ], R0 ;  /* 0x00000000030075a7 */ /* 0x0022a4000800017f */
[----:B--2---:R-:W-:Y:S05]  /*dd80*/  @!P0 NANOSLEEP.SYNCS 0x989680 ;  /* 0x009896800000895d */ /* 0x004fea0003900000 */
[----:B------:R-:W2:Y:S02]  /*dd90*/  @!P0 SYNCS.PHASECHK.TRANS64 P0, [R3+URZ], R0 ;  /* 0x00000000030085a7 */ /* 0x000ea4000800007f */
[----:B--2---:R-:W-:Y:S05]  /*dda0*/  @!P0 BRA `(.L_x_287) ;  /* 0xfffffffc00f08947 */ /* 0x004fea000383ffff */
.L_x_283:
[----:B------:R-:W-:Y:S05]  /*ddb0*/  BSYNC B0 ;  /* 0x0000000000007941 */ /* 0x000fea0003800000 */
.L_x_282:
[----:B------:R-:W-:Y:S05]  /*ddc0*/  EXIT ;  /* 0x000000000000794d */ /* 0x000fea0003800000 */
.L_x_17:
[----:B---3--:R3:W4:Y:S02]  /*ddd0*/  SYNCS.PHASECHK.TRANS64.TRYWAIT P1, [R3+URZ], R0 ;  /* 0x00000000030075a7 */ /* 0x008724000802017f */
[----:B----4-:R-:W-:Y:S05]  /*dde0*/  @!P1 NANOSLEEP.SYNCS 0x989680 ;  /* 0x009896800000995d */ /* 0x010fea0003900000 */
[----:B------:R-:W4:Y:S02]  /*ddf0*/  @!P1 SYNCS.PHASECHK.TRANS64 P1, [R3+URZ], R0 ;  /* 0x00000000030095a7 */ /* 0x000f24000802007f */
[----:B----4-:R-:W-:Y:S05]  /*de00*/  @!P1 BRA `(.L_x_17) ;  /* 0xfffffffc00f09947 */ /* 0x010fea000383ffff */
[----:B------:R-:W-:Y:S05]  /*de10*/  BRA `(.L_x_16) ;  /* 0xffffff3000f47947 */ /* 0x000fea000383ffff */
.L_x_22:
[----:B-1----:R-:W-:-:S04]  /*de20*/  IMAD.U32 R5, RZ, RZ, UR8 ;  /* 0x00000008ff057e24 */ /* 0x002fc8000f8e00ff */
[----:B------:R1:W2:Y:S03]  /*de30*/  SYNCS.PHASECHK.TRANS64.TRYWAIT P1, [R5+URZ], R4 ;  /* 0x00000004050075a7 */ /* 0x0002a6000802017f */
[----:B--2---:R-:W-:Y:S05]  /*de40*/  @!P1 NANOSLEEP.SYNCS 0x989680 ;  /* 0x009896800000995d */ /* 0x004fea0003900000 */
[----:B------:R-:W2:Y:S02]  /*de50*/  @!P1 SYNCS.PHASECHK.TRANS64 P1, [R5+URZ], R4 ;  /* 0x00000004050095a7 */ /* 0x000ea4000802007f */
[----:B--2---:R-:W-:Y:S05]  /*de60*/  @!P1 BRA `(.L_x_22) ;  /* 0xfffffffc00ec9947 */ /* 0x004fea000383ffff */
[----:B------:R-:W-:Y:S05]  /*de70*/  BRA `(.L_x_21) ;  /* 0xffffff4800dc7947 */ /* 0x000fea000383ffff */
.L_x_269:
[----:B------:R-:W-:Y:S01]  /*de80*/  BSSY B1, `(.L_x_288) ;  /* 0x0000006000017945 */ /* 0x000fe20003800000 */
[----:B------:R-:W-:-:S07]  /*de90*/  IMAD.MOV.U32 R15, RZ, RZ, -0x1 ;  /* 0xffffffffff0f7424 */ /* 0x000fce00078e00ff */
[----:B------:R-:W-:Y:S05]  /*dea0*/  WARPSYNC.COLLECTIVE R15, `(.L_x_289) ;  /* 0x000000000f0c7348 */ /* 0x000fea0003c00000 */
[----:B------:R-:W-:Y:S02]  /*deb0*/  ELECT P6, UR62, PT ;  /* 0x00000000003e782f */ /* 0x000fe400038c0000 */
[----:B------:R-:W-:Y:S01]  /*dec0*/  MOV R14, UR62 ;  /* 0x0000003e000e7c02 */ /* 0x000fe20008000f00 */
[----:B------:R-:W-:Y:S10]  /*ded0*/  ENDCOLLECTIVE ;  /* 0x000000000000791b */ /* 0x000ff40003800000 */
.L_x_289:
[----:B------:R-:W-:Y:S05]  /*dee0*/  BSYNC B1 ;  /* 0x0000000000017941 */ /* 0x000fea0003800000 */
.L_x_288:
[----:B------:R-:W-:Y:S05]  /*def0*/  BRA `(.L_x_290) ;  /* 0xfffffff0006c7947 */ /* 0x000fea000383ffff */
.L_x_272:
[----:B0-----:R0:W1:Y:S02]  /*df00*/  SYNCS.PHASECHK.TRANS64.TRYWAIT P1, [R14+URZ+0x18], R7 ;  /* 0x000018070e0075a7 */ /* 0x001064000802017f */
[----:B-1----:R-:W-:Y:S05]  /*df10*/  @!P1 NANOSLEEP.SYNCS 0x989680 ;  /* 0x009896800000995d */ /* 0x002fea0003900000 */
[----:B------:R-:W1:Y:S02]  /*df20*/  @!P1 SYNCS.PHASECHK.TRANS64 P1, [R14+URZ+0x18], R7 ;  /* 0x000018070e0095a7 */ /* 0x000e64000802007f */
[----:B-1----:R-:W-:Y:S05]  /*df30*/  @!P1 BRA `(.L_x_272) ;  /* 0xfffffffc00f09947 */ /* 0x002fea000383ffff */
[----:B------:R-:W-:Y:S05]  /*df40*/  BRA `(.L_x_291) ;  /* 0xfffffff000a07947 */ /* 0x000fea000383ffff */
.L_x_281:
[----:B------:R-:W-:Y:S01]  /*df50*/  BSSY B0, `(.L_x_292) ;  /* 0x0000006000007945 */ /* 0x000fe20003800000 */
[----:B------:R-:W-:-:S07]  /*df60*/  IMAD.MOV.U32 R15, RZ, RZ, -0x1 ;  /* 0xffffffffff0f7424 */ /* 0x000fce00078e00ff */
[----:B------:R-:W-:Y:S05]  /*df70*/  WARPSYNC.COLLECTIVE R15, `(.L_x_293) ;  /* 0x000000000f0c7348 */ /* 0x000fea0003c00000 */
[----:B------:R-:W-:Y:S02]  /*df80*/  ELECT P6, UR62, PT ;  /* 0x00000000003e782f */ /* 0x000fe400038c0000 */
[----:B------:R-:W-:Y:S01]  /*df90*/  MOV R14, UR62 ;  /* 0x0000003e000e7c02 */ /* 0x000fe20008000f00 */
[----:B------:R-:W-:Y:S10]  /*dfa0*/  ENDCOLLECTIVE ;  /* 0x000000000000791b */ /* 0x000ff40003800000 */
.L_x_293:
[----:B------:R-:W-:Y:S05]  /*dfb0*/  BSYNC B0 ;  /* 0x0000000000007941 */ /* 0x000fea0003800000 */
.L_x_292:
[----:B------:R-:W-:Y:S05]  /*dfc0*/  BRA `(.L_x_294) ;  /* 0xfffffff800f07947 */ /* 0x000fea000383ffff */
.L_x_285:
[----:B0-----:R0:W1:Y:S02]  /*dfd0*/  SYNCS.PHASECHK.TRANS64.TRYWAIT P0, [R7+URZ], R2 ;  /* 0x00000002070075a7 */ /* 0x001064000800017f */
[----:B-1----:R-:W-:Y:S05]  /*dfe0*/  @!P0 NANOSLEEP.SYNCS 0x989680 ;  /* 0x009896800000895d */ /* 0x002fea0003900000 */
[----:B------:R-:W1:Y:S02]  /*dff0*/  @!P0 SYNCS.PHASECHK.TRANS64 P0, [R7+URZ], R2 ;  /* 0x00000002070085a7 */ /* 0x000e64000800007f */
[----:B-1----:R-:W-:Y:S05]  /*e000*/  @!P0 BRA `(.L_x_285) ;  /* 0xfffffffc00f08947 */ /* 0x002fea000383ffff */
[----:B------:R-:W-:Y:S05]  /*e010*/  BRA `(.L_x_295) ;  /* 0xfffffffc00307947 */ /* 0x000fea000383ffff */
.L_x_286:
[----:B0-----:R0:W1:Y:S02]  /*e020*/  SYNCS.PHASECHK.TRANS64.TRYWAIT P0, [R9+URZ], R4 ;  /* 0x00000004090075a7 */ /* 0x001064000800017f */
[----:B-1----:R-:W-:Y:S05]  /*e030*/  @!P0 NANOSLEEP.SYNCS 0x989680 ;  /* 0x009896800000895d */ /* 0x002fea0003900000 */
[----:B------:R-:W1:Y:S02]  /*e040*/  @!P0 SYNCS.PHASECHK.TRANS64 P0, [R9+URZ], R4 ;  /* 0x00000004090085a7 */ /* 0x000e64000800007f */
[----:B-1----:R-:W-:Y:S05]  /*e050*/  @!P0 BRA `(.L_x_286) ;  /* 0xfffffffc00f08947 */ /* 0x002fea000383ffff */
[----:B------:R-:W-:Y:S05]  /*e060*/  BRA `(.L_x_296) ;  /* 0xfffffffc00387947 */ /* 0x000fea000383ffff */
.L_x_297:
[----:B------:R-:W-:-:S00]  /*e070*/  BRA `(.L_x_297) ;  /* 0xfffffffc00fc7947 */ /* 0x000fc0000383ffff */
[----:B------:R-:W-:-:S00]  /*e080*/  NOP ;  /* 0x0000000000007918 */ /* 0x000fc00000000000 */
[----:B------:R-:W-:-:S00]  /*e090*/  NOP ;  /* 0x0000000000007918 */ /* 0x000fc00000000000 */
[----:B------:R-:W-:-:S00]  /*e0a0*/  NOP ;  /* 0x0000000000007918 */ /* 0x000fc00000000000 */
[----:B------:R-:W-:-:S00]  /*e0b0*/  NOP ;  /* 0x0000000000007918 */ /* 0x000fc00000000000 */
[----:B------:R-:W-:-:S00]  /*e0c0*/  NOP ;  /* 0x0000000000007918 */ /* 0x000fc00000000000 */
[----:B------:R-:W-:-:S00]  /*e0d0*/  NOP ;  /* 0x0000000000007918 */ /* 0x000fc00000000000 */
[----:B------:R-:W-:-:S00]  /*e0e0*/  NOP ;  /* 0x0000000000007918 */ /* 0x000fc00000000000 */
[----:B------:R-:W-:-:S00]  /*e0f0*/  NOP ;  /* 0x0000000000007918 */ /* 0x000fc00000000000 */
.L_x_298:


//--------------------- .nv.global.init           --------------------------
	.section	.nv.global.init,"aw",@progbits
.nv.global.init:
	.type		$str$22,@object
	.size		$str$22,($str$23 - $str$22)
$str$22:
        /*0000*/ 	.byte	0x6b, 0x5f, 0x74, 0x69, 0x6c, 0x65, 0x5f, 0x63, 0x6f, 0x75, 0x6e, 0x74, 0x20, 0x3e, 0x3d, 0x20
        /*0010*/ 	.byte	0x31, 0x00
	.type		$str$23,@object
	.size		$str$23,(__unnamed_1 - $str$23)
$str$23:
        /*0012*/ 	.byte	0x2f, 0x74, 0x6d, 0x70, 0x2f, 0x63, 0x75, 0x74, 0x6c, 0x61, 0x73, 0x73, 0x5f, 0x73, 0x77, 0x65
        /*0022*/ 	.byte	0x65, 0x70, 0x5f, 0x73, 0x72, 0x63, 0x2f, 0x69, 0x6e, 0x63, 0x6c, 0x75, 0x64, 0x65, 0x2f, 0x63
        /*0032*/ 	.byte	0x75, 0x74, 0x6c, 0x61, 0x73, 0x73, 0x2f, 0x67, 0x65, 0x6d, 0x6d, 0x2f, 0x63, 0x6f, 0x6c, 0x6c
        /*0042*/ 	.byte	0x65, 0x63, 0x74, 0x69, 0x76, 0x65, 0x2f, 0x73, 0x6d, 0x39, 0x30, 0x5f, 0x6d, 0x6d, 0x61, 0x5f
        /*0052*/ 	.byte	0x74, 0x6d, 0x61, 0x5f, 0x67, 0x6d, 0x6d, 0x61, 0x5f, 0x73, 0x73, 0x5f, 0x77, 0x61, 0x72, 0x70
        /*0062*/ 	.byte	0x73, 0x70, 0x65, 0x63, 0x69, 0x61, 0x6c, 0x69, 0x7a, 0x65, 0x64, 0x2e, 0x68, 0x70, 0x70, 0x00
	.type		__unnamed_1,@object
	.size		__unnamed_1,(.L_0 - __unnamed_1)
__unnamed_1:
        /*0072*/ 	.byte	0x76, 0x6f, 0x69, 0x64, 0x20, 0x63, 0x75, 0x74, 0x6c, 0x61, 0x73, 0x73, 0x3a, 0x3a, 0x67, 0x65
        /* <DEDUP_REMOVED lines=179> */
        /*0bb2*/ 	.byte	0x69, 0x64, 0x65, 0x6e, 0x74, 0x69, 0x74, 0x79, 0x5d, 0x00
.L_0:


//--------------------- .nv.shared._ZN7cutlass13device_kernelINS_4gemm6kernel13GemmUniversalIN4cute5tupleIJiiiiEEENS1_10collective13CollectiveMmaINS1_34MainloopSm90TmaGmmaWarpSpecializedILi3ENS5_IJNS4_1CILi1EEESB_SB_EEENS1_35KernelTmaWarpSpecializedCooperativeEEENS5_IJNSA_ILi384EEENSA_ILi80EEENSA_ILi64EEEEEENS_6half_tENS5_IJlSB_lEEESJ_SK_NS4_8TiledMMAINS4_8MMA_AtomIJNS4_4SM904GMMA25MMA_64x16x16_F32F16F16_SSILNSO_5MajorE0ELSQ_0ELNSO_7ScaleInE1ELSR_1EEEEEENS4_6LayoutINS5_IJNSA_ILi2EEESB_SB_EEENS5_IJSB_NSA_ILi0EEESX_EEEEENS5_IJNS4_10UnderscoreES10_S10_EEEEENS4_13SM90_TMA_LOADENS4_14ComposedLayoutINS4_7SwizzleILi3ELi4ELi3EEENS4_18smem_ptr_flag_bitsILi16EEENSU_INS5_IJNSA_ILi8EEESH_EEENS5_IJSH_SB_EEEEEEEvNS4_8identityES13_S1D_vS1E_EENS_8epilogue10collective6detail29Sm90TmaWarpSpecializedAdapterINS1H_15DefaultEpilogueISJ_SK_SK_NS1G_6thread17LinearCombinationISJ_Li1EffLNS1L_9ScaleType4KindE0ELNS_15FloatRoundStyleE2ESJ_EENS1_15EpilogueDefaultEEEEEvvEEEEvNT_6ParamsE --------------------------
	.section	.nv.shared._ZN7cutlass13device_kernelINS_4gemm6kernel13GemmUniversalIN4cute5tupleIJiiiiEEENS1_10collective13CollectiveMmaINS1_34MainloopSm90TmaGmmaWarpSpecializedILi3ENS5_IJNS4_1CILi1EEESB_SB_EEENS1_35KernelTmaWarpSpecializedCooperativeEEENS5_IJNSA_ILi384EEENSA_ILi80EEENSA_ILi64EEEEEENS_6half_tENS5_IJlSB_lEEESJ_SK_NS4_8TiledMMAINS4_8MMA_AtomIJNS4_4SM904GMMA25MMA_64x16x16_F32F16F16_SSILNSO_5MajorE0ELSQ_0ELNSO_7ScaleInE1ELSR_1EEEEEENS4_6LayoutINS5_IJNSA_ILi2EEESB_SB_EEENS5_IJSB_NSA_ILi0EEESX_EEEEENS5_IJNS4_10UnderscoreES10_S10_EEEEENS4_13SM90_TMA_LOADENS4_14ComposedLayoutINS4_7SwizzleILi3ELi4ELi3EEENS4_18smem_ptr_flag_bitsILi16EEENSU_INS5_IJNSA_ILi8EEESH_EEENS5_IJSH_SB_EEEEEEEvNS4_8identityES13_S1D_vS1E_EENS_8epilogue10collective6detail29Sm90TmaWarpSpecializedAdapterINS1H_15DefaultEpilogueISJ_SK_SK_NS1G_6thread17LinearCombinationISJ_Li1EffLNS1L_9ScaleType4KindE0ELNS_15FloatRoundStyleE2ESJ_EENS1_15EpilogueDefaultEEEEEvvEEEEvNT_6ParamsE,"aw",@nobits
	.sectionflags	@""
	.align	16
	.zero		1024


//--------------------- .nv.shared.reserved.0     --------------------------
	.section	.nv.shared.reserved.0,"aw",@nobits
	.weak		__nv_reservedSMEM_offset_0_alias
	.size		__nv_reservedSMEM_offset_0_alias, 0, 0
	.other		__nv_reservedSMEM_offset_0_alias,@"STO_CUDA_RESERVED_SHARED STV_DEFAULT"
__nv_reservedSMEM_offset_0_alias:
	.zero		0


//--------------------- .nv.global                --------------------------
	.section	.nv.global,"aw",@nobits
.nv.global:
	.type		_ZN39_INTERNAL_6c63bd46_4_k_cu_cd4cca91_32674cute1_E,@object
	.size		_ZN39_INTERNAL_6c63bd46_4_k_cu_cd4cca91_32674cute1_E,(_ZN39_INTERNAL_6c63bd46_4_k_cu_cd4cca91_32674cuda3std3__45__cpo6cbeginE - _ZN39_INTERNAL_6c63bd46_4_k_cu_cd4cca91_32674cute1_E)
_ZN39_INTERNAL_6c63bd46_4_k_cu_cd4cca91_32674cute1_E:
	.zero		1
	.type		_ZN39_INTERNAL_6c63bd46_4_k_cu_cd4cca91_32674cuda3std3__45__cpo6cbeginE,@object
	.size		_ZN39_INTERNAL_6c63bd46_4_k_cu_cd4cca91_32674cuda3std3__45__cpo6cbeginE,(_ZN39_INTERNAL_6c63bd46_4_k_cu_cd4cca91_32674cuda3std3__48in_placeE - _ZN39_INTERNAL_6c63bd46_4_k_cu_cd4cca91_32674cuda3std3__45__cpo6cbeginE)
_ZN39_INTERNAL_6c63bd46_4_k_cu_cd4cca91_32674cuda3std3__45__cpo6cbeginE:
	.zero		1
	.type		_ZN39_INTERNAL_6c63bd46_4_k_cu_cd4cca91_32674cuda3std3__48in_placeE,@object
	.size		_ZN39_INTERNAL_6c63bd46_4_k_cu_cd4cca91_32674cuda3std3__48in_placeE,(_ZN39_INTERNAL_6c63bd46_4_k_cu_cd4cca91_32674cuda3std6ranges3__45__cpo9iter_moveE - _ZN39_INTERNAL_6c63bd46_4_k_cu_cd4cca91_32674cuda3std3__48in_placeE)
_ZN39_INTERNAL_6c63bd46_4_k_cu_cd4cca91_32674cuda3std3__48in_placeE:
	.zero		1
	.type		_ZN39_INTERNAL_6c63bd46_4_k_cu_cd4cca91_32674cuda3std6ranges3__45__cpo9iter_moveE,@object
	.size		_ZN39_INTERNAL_6c63bd46_4_k_cu_cd4cca91_32674cuda3std6ranges3__45__cpo9iter_moveE,(_ZN39_INTERNAL_6c63bd46_4_k_cu_cd4cca91_32674cuda3std3__45__cpo5beginE - _ZN39_INTERNAL_6c63bd46_4_k_cu_cd4cca91_32674cuda3std6ranges3__45__cpo9iter_moveE)
_ZN39_INTERNAL_6c63bd46_4_k_cu_cd4cca91_32674cuda3std6ranges3__45__cpo9iter_moveE:
	.zero		1
	.type		_ZN39_INTERNAL_6c63bd46_4_k_cu_cd4cca91_32674cuda3std3__45__cpo5beginE,@object
	.size		_ZN39_INTERNAL_6c63bd46_4_k_cu_cd4cca91_32674cuda3std3__45__cpo5beginE,(_ZN39_INTERNAL_6c63bd46_4_k_cu_cd4cca91_32674cuda3std3__441_GLOBAL__N__6c63bd46_4_k_cu_cd4cca91_32676ignoreE - _ZN39_INTERNAL_6c63bd46_4_k_cu_cd4cca91_32674cuda3std3__45__cpo5beginE)
_ZN39_INTERNAL_6c63bd46_4_k_cu_cd4cca91_32674cuda3std3__45__cpo5beginE:
	.zero		1
	.type		_ZN39_INTERNAL_6c63bd46_4_k_cu_cd4cca91_32674cuda3std3__441_GLOBAL__N__6c63bd46_4_k_cu_cd4cca91_32676ignoreE,@object
	.size		_ZN39_INTERNAL_6c63bd46_4_k_cu_cd4cca91_32674cuda3std3__441_GLOBAL__N__6c63bd46_4_k_cu_cd4cca91_32676ignoreE,(_ZN39_INTERNAL_6c63bd46_4_k_cu_cd4cca91_32674cute7productE - _ZN39_INTERNAL_6c63bd46_4_k_cu_cd4cca91_32674cuda3std3__441_GLOBAL__N__6c63bd46_4_k_cu_cd4cca91_32676ignoreE)
_ZN39_INTERNAL_6c63bd46_4_k_cu_cd4cca91_32674cuda3std3__441_GLOBAL__N__6c63bd46_4_k_cu_cd4cca91_32676ignoreE:
	.zero		1
	.type		_ZN39_INTERNAL_6c63bd46_4_k_cu_cd4cca91_32674cute7productE,@object
	.size		_ZN39_INTERNAL_6c63bd46_4_k_cu_cd4cca91_32674cute7productE,(_ZN39_INTERNAL_6c63bd46_4_k_cu_cd4cca91_32674cuda3std3__45__cpo3endE - _ZN39_INTERNAL_6c63bd46_4_k_cu_cd4cca91_32674cute7productE)
_ZN39_INTERNAL_6c63bd46_4_k_cu_cd4cca91_32674cute7productE:
	.zero		1
	.type		_ZN39_INTERNAL_6c63bd46_4_k_cu_cd4cca91_32674cuda3std3__45__cpo3endE,@object
	.size		_ZN39_INTERNAL_6c63bd46_4_k_cu_cd4cca91_32674cuda3std3__45__cpo3endE,(_ZN39_INTERNAL_6c63bd46_4_k_cu_cd4cca91_32674cuda3std3__419piecewise_constructE - _ZN39_INTERNAL_6c63bd46_4_k_cu_cd4cca91_32674cuda3std3__45__cpo3endE)
_ZN39_INTERNAL_6c63bd46_4_k_cu_cd4cca91_32674cuda3std3__45__cpo3endE:
	.zero		1
	.type		_ZN39_INTERNAL_6c63bd46_4_k_cu_cd4cca91_32674cuda3std3__419piecewise_constructE,@object
	.size		_ZN39_INTERNAL_6c63bd46_4_k_cu_cd4cca91_32674cuda3std3__419piecewise_constructE,(_ZN39_INTERNAL_6c63bd46_4_k_cu_cd4cca91_32674cuda3std3__45__cpo4cendE - _ZN39_INTERNAL_6c63bd46_4_k_cu_cd4cca91_32674cuda3std3__419piecewise_constructE)
_ZN39_INTERNAL_6c63bd46_4_k_cu_cd4cca91_32674cuda3std3__419piecewise_constructE:
	.zero		1
	.type		_ZN39_INTERNAL_6c63bd46_4_k_cu_cd4cca91_32674cuda3std3__45__cpo4cendE,@object
	.size		_ZN39_INTERNAL_6c63bd46_4_k_cu_cd4cca91_32674cuda3std3__45__cpo4cendE,(_ZN39_INTERNAL_6c63bd46_4_k_cu_cd4cca91_32674cuda3std6ranges3__45__cpo4swapE - _ZN39_INTERNAL_6c63bd46_4_k_cu_cd4cca91_32674cuda3std3__45__cpo4cendE)
_ZN39_INTERNAL_6c63bd46_4_k_cu_cd4cca91_32674cuda3std3__45__cpo4cendE:
	.zero		1
	.type		_ZN39_INTERNAL_6c63bd46_4_k_cu_cd4cca91_32674cuda3std6ranges3__45__cpo4swapE,@object
	.size		_ZN39_INTERNAL_6c63bd46_4_k_cu_cd4cca91_32674cuda3std6ranges3__45__cpo4swapE,(.L_8 - _ZN39_INTERNAL_6c63bd46_4_k_cu_cd4cca91_32674cuda3std6ranges3__45__cpo4swapE)
_ZN39_INTERNAL_6c63bd46_4_k_cu_cd4cca91_32674cuda3std6ranges3__45__cpo4swapE:
	.zero		1
.L_8:


//--------------------- .nv.constant0._ZN7cutlass13device_kernelINS_4gemm6kernel13GemmUniversalIN4cute5tupleIJiiiiEEENS1_10collective13CollectiveMmaINS1_34MainloopSm90TmaGmmaWarpSpecializedILi3ENS5_IJNS4_1CILi1EEESB_SB_EEENS1_35KernelTmaWarpSpecializedCooperativeEEENS5_IJNSA_ILi384EEENSA_ILi80EEENSA_ILi64EEEEEENS_6half_tENS5_IJlSB_lEEESJ_SK_NS4_8TiledMMAINS4_8MMA_AtomIJNS4_4SM904GMMA25MMA_64x16x16_F32F16F16_SSILNSO_5MajorE0ELSQ_0ELNSO_7ScaleInE1ELSR_1EEEEEENS4_6LayoutINS5_IJNSA_ILi2EEESB_SB_EEENS5_IJSB_NSA_ILi0EEESX_EEEEENS5_IJNS4_10UnderscoreES10_S10_EEEEENS4_13SM90_TMA_LOADENS4_14ComposedLayoutINS4_7SwizzleILi3ELi4ELi3EEENS4_18smem_ptr_flag_bitsILi16EEENSU_INS5_IJNSA_ILi8EEESH_EEENS5_IJSH_SB_EEEEEEEvNS4_8identityES13_S1D_vS1E_EENS_8epilogue10collective6detail29Sm90TmaWarpSpecializedAdapterINS1H_15DefaultEpilogueISJ_SK_SK_NS1G_6thread17LinearCombinationISJ_Li1EffLNS1L_9ScaleType4KindE0ELNS_15FloatRoundStyleE2ESJ_EENS1_15EpilogueDefaultEEEEEvvEEEEvNT_6ParamsE --------------------------
	.section	.nv.constant0._ZN7cutlass13device_kernelINS_4gemm6kernel13GemmUniversalIN4cute5tupleIJiiiiEEENS1_10collective13CollectiveMmaINS1_34MainloopSm90TmaGmmaWarpSpecializedILi3ENS5_IJNS4_1CILi1EEESB_SB_EEENS1_35KernelTmaWarpSpecializedCooperativeEEENS5_IJNSA_ILi384EEENSA_ILi80EEENSA_ILi64EEEEEENS_6half_tENS5_IJlSB_lEEESJ_SK_NS4_8TiledMMAINS4_8MMA_AtomIJNS4_4SM904GMMA25MMA_64x16x16_F32F16F16_SSILNSO_5MajorE0ELSQ_0ELNSO_7ScaleInE1ELSR_1EEEEEENS4_6LayoutINS5_IJNSA_ILi2EEESB_SB_EEENS5_IJSB_NSA_ILi0EEESX_EEEEENS5_IJNS4_10UnderscoreES10_S10_EEEEENS4_13SM90_TMA_LOADENS4_14ComposedLayoutINS4_7SwizzleILi3ELi4ELi3EEENS4_18smem_ptr_flag_bitsILi16EEENSU_INS5_IJNSA_ILi8EEESH_EEENS5_IJSH_SB_EEEEEEEvNS4_8identityES13_S1D_vS1E_EENS_8epilogue10collective6detail29Sm90TmaWarpSpecializedAdapterINS1H_15DefaultEpilogueISJ_SK_SK_NS1G_6thread17LinearCombinationISJ_Li1EffLNS1L_9ScaleType4KindE0ELNS_15FloatRoundStyleE2ESJ_EENS1_15EpilogueDefaultEEEEEvvEEEEvNT_6ParamsE,"a",@progbits
	.sectionflags	@""
	.align	4
.nv.constant0._ZN7cutlass13device_kernelINS_4gemm6kernel13GemmUniversalIN4cute5tupleIJiiiiEEENS1_10collective13CollectiveMmaINS1_34MainloopSm90TmaGmmaWarpSpecializedILi3ENS5_IJNS4_1CILi1EEESB_SB_EEENS1_35KernelTmaWarpSpecializedCooperativeEEENS5_IJNSA_ILi384EEENSA_ILi80EEENSA_ILi64EEEEEENS_6half_tENS5_IJlSB_lEEESJ_SK_NS4_8TiledMMAINS4_8MMA_AtomIJNS4_4SM904GMMA25MMA_64x16x16_F32F16F16_SSILNSO_5MajorE0ELSQ_0ELNSO_7ScaleInE1ELSR_1EEEEEENS4_6LayoutINS5_IJNSA_ILi2EEESB_SB_EEENS5_IJSB_NSA_ILi0EEESX_EEEEENS5_IJNS4_10UnderscoreES10_S10_EEEEENS4_13SM90_TMA_LOADENS4_14ComposedLayoutINS4_7SwizzleILi3ELi4ELi3EEENS4_18smem_ptr_flag_bitsILi16EEENSU_INS5_IJNSA_ILi8EEESH_EEENS5_IJSH_SB_EEEEEEEvNS4_8identityES13_S1D_vS1E_EENS_8epilogue10collective6detail29Sm90TmaWarpSpecializedAdapterINS1H_15DefaultEpilogueISJ_SK_SK_NS1G_6thread17LinearCombinationISJ_Li1EffLNS1L_9ScaleType4KindE0ELNS_15FloatRoundStyleE2ESJ_EENS1_15EpilogueDefaultEEEEEvvEEEEvNT_6ParamsE:
	.zero		1664


//--------------------- SYMBOLS --------------------------

	.type		.nv.reservedSmem.offset0,@object
	.size		.nv.reservedSmem.offset0,0x4
	.type		__assertfail,@function
